//
// Generated by NVIDIA NVVM Compiler
//
// Compiler Build ID: CL-36424714
// Cuda compilation tools, release 13.0, V13.0.88
// Based on NVVM 20.0.0
//

.version 9.0
.target sm_100
.address_size 64

	// .globl	_Z5scalefiiPfi

.visible .entry _Z5scalefiiPfi(
	.param .f32 _Z5scalefiiPfi_param_0,
	.param .u32 _Z5scalefiiPfi_param_1,
	.param .u32 _Z5scalefiiPfi_param_2,
	.param .u64 .ptr .align 1 _Z5scalefiiPfi_param_3,
	.param .u32 _Z5scalefiiPfi_param_4
)
{
	.reg .pred 	%p<50>;
	.reg .b32 	%r<54>;
	.reg .b32 	%f<199>;
	.reg .b64 	%rd<34>;

	ld.param.f32 	%f27, [_Z5scalefiiPfi_param_0];
	ld.param.u32 	%r34, [_Z5scalefiiPfi_param_1];
	ld.param.u32 	%r32, [_Z5scalefiiPfi_param_2];
	ld.param.u64 	%rd12, [_Z5scalefiiPfi_param_3];
	ld.param.u32 	%r33, [_Z5scalefiiPfi_param_4];
	mov.u32 	%r35, %ntid.x;
	mov.u32 	%r36, %ctaid.x;
	mov.u32 	%r37, %tid.x;
	mad.lo.s32 	%r1, %r35, %r36, %r37;
	setp.ge.s32 	%p1, %r1, %r34;
	@%p1 bra 	$L__BB0_28;
	cvta.to.global.u64 	%rd1, %rd12;
	mul.lo.s32 	%r2, %r33, %r1;
	mul.wide.s32 	%rd13, %r2, 4;
	add.s64 	%rd2, %rd1, %rd13;
	ld.global.f32 	%f197, [%rd2];
	setp.lt.s32 	%p2, %r32, 2;
	mov.f32 	%f198, %f197;
	@%p2 bra 	$L__BB0_15;
	add.s32 	%r3, %r32, -1;
	add.s32 	%r39, %r32, -2;
	and.b32  	%r4, %r3, 7;
	setp.lt.u32 	%p3, %r39, 7;
	mov.b32 	%r47, 1;
	mov.f32 	%f198, %f197;
	@%p3 bra 	$L__BB0_6;
	and.b32  	%r41, %r3, -8;
	neg.s32 	%r45, %r41;
	add.s64 	%rd15, %rd13, %rd1;
	add.s64 	%rd31, %rd15, 16;
	mov.b32 	%r44, 0;
	mov.f32 	%f184, %f197;
$L__BB0_4:
	.pragma "nounroll";
	ld.global.f32 	%f29, [%rd31+-12];
	setp.lt.f32 	%p4, %f29, %f184;
	selp.f32 	%f30, %f29, %f184, %p4;
	setp.gt.f32 	%p5, %f29, %f197;
	selp.f32 	%f31, %f29, %f197, %p5;
	ld.global.f32 	%f32, [%rd31+-8];
	setp.lt.f32 	%p6, %f32, %f30;
	selp.f32 	%f33, %f32, %f30, %p6;
	setp.gt.f32 	%p7, %f32, %f31;
	selp.f32 	%f34, %f32, %f31, %p7;
	ld.global.f32 	%f35, [%rd31+-4];
	setp.lt.f32 	%p8, %f35, %f33;
	selp.f32 	%f36, %f35, %f33, %p8;
	setp.gt.f32 	%p9, %f35, %f34;
	selp.f32 	%f37, %f35, %f34, %p9;
	ld.global.f32 	%f38, [%rd31];
	setp.lt.f32 	%p10, %f38, %f36;
	selp.f32 	%f39, %f38, %f36, %p10;
	setp.gt.f32 	%p11, %f38, %f37;
	selp.f32 	%f40, %f38, %f37, %p11;
	ld.global.f32 	%f41, [%rd31+4];
	setp.lt.f32 	%p12, %f41, %f39;
	selp.f32 	%f42, %f41, %f39, %p12;
	setp.gt.f32 	%p13, %f41, %f40;
	selp.f32 	%f43, %f41, %f40, %p13;
	ld.global.f32 	%f44, [%rd31+8];
	setp.lt.f32 	%p14, %f44, %f42;
	selp.f32 	%f45, %f44, %f42, %p14;
	setp.gt.f32 	%p15, %f44, %f43;
	selp.f32 	%f46, %f44, %f43, %p15;
	ld.global.f32 	%f47, [%rd31+12];
	setp.lt.f32 	%p16, %f47, %f45;
	selp.f32 	%f48, %f47, %f45, %p16;
	setp.gt.f32 	%p17, %f47, %f46;
	selp.f32 	%f49, %f47, %f46, %p17;
	ld.global.f32 	%f50, [%rd31+16];
	setp.lt.f32 	%p18, %f50, %f48;
	selp.f32 	%f184, %f50, %f48, %p18;
	setp.gt.f32 	%p19, %f50, %f49;
	selp.f32 	%f197, %f50, %f49, %p19;
	add.s32 	%r45, %r45, 8;
	add.s32 	%r44, %r44, 8;
	add.s64 	%rd31, %rd31, 32;
	setp.ne.s32 	%p20, %r45, 0;
	@%p20 bra 	$L__BB0_4;
	add.s32 	%r47, %r44, 1;
	mov.f32 	%f198, %f197;
	mov.f32 	%f197, %f184;
$L__BB0_6:
	setp.eq.s32 	%p21, %r4, 0;
	@%p21 bra 	$L__BB0_15;
	and.b32  	%r12, %r3, 3;
	setp.lt.u32 	%p22, %r4, 4;
	@%p22 bra 	$L__BB0_9;
	mul.wide.u32 	%rd16, %r47, 4;
	add.s64 	%rd17, %rd2, %rd16;
	ld.global.f32 	%f52, [%rd17];
	setp.lt.f32 	%p23, %f52, %f197;
	selp.f32 	%f53, %f52, %f197, %p23;
	setp.gt.f32 	%p24, %f52, %f198;
	selp.f32 	%f54, %f52, %f198, %p24;
	ld.global.f32 	%f55, [%rd17+4];
	setp.lt.f32 	%p25, %f55, %f53;
	selp.f32 	%f56, %f55, %f53, %p25;
	setp.gt.f32 	%p26, %f55, %f54;
	selp.f32 	%f57, %f55, %f54, %p26;
	ld.global.f32 	%f58, [%rd17+8];
	setp.lt.f32 	%p27, %f58, %f56;
	selp.f32 	%f59, %f58, %f56, %p27;
	setp.gt.f32 	%p28, %f58, %f57;
	selp.f32 	%f60, %f58, %f57, %p28;
	ld.global.f32 	%f61, [%rd17+12];
	setp.lt.f32 	%p29, %f61, %f59;
	selp.f32 	%f197, %f61, %f59, %p29;
	setp.gt.f32 	%p30, %f61, %f60;
	selp.f32 	%f198, %f61, %f60, %p30;
	add.s32 	%r47, %r47, 4;
$L__BB0_9:
	setp.eq.s32 	%p31, %r12, 0;
	@%p31 bra 	$L__BB0_15;
	setp.eq.s32 	%p32, %r12, 1;
	@%p32 bra 	$L__BB0_12;
	mul.wide.u32 	%rd18, %r47, 4;
	add.s64 	%rd19, %rd2, %rd18;
	ld.global.f32 	%f63, [%rd19];
	setp.lt.f32 	%p33, %f63, %f197;
	selp.f32 	%f64, %f63, %f197, %p33;
	setp.gt.f32 	%p34, %f63, %f198;
	selp.f32 	%f65, %f63, %f198, %p34;
	ld.global.f32 	%f66, [%rd19+4];
	setp.lt.f32 	%p35, %f66, %f64;
	selp.f32 	%f197, %f66, %f64, %p35;
	setp.gt.f32 	%p36, %f66, %f65;
	selp.f32 	%f198, %f66, %f65, %p36;
	add.s32 	%r47, %r47, 2;
$L__BB0_12:
	and.b32  	%r42, %r3, 1;
	setp.eq.b32 	%p37, %r42, 1;
	not.pred 	%p38, %p37;
	@%p38 bra 	$L__BB0_15;
	mul.wide.u32 	%rd20, %r47, 4;
	add.s64 	%rd21, %rd2, %rd20;
	ld.global.f32 	%f22, [%rd21];
	setp.lt.f32 	%p39, %f22, %f197;
	selp.f32 	%f197, %f22, %f197, %p39;
	setp.leu.f32 	%p40, %f22, %f198;
	@%p40 bra 	$L__BB0_15;
	mov.f32 	%f198, %f22;
$L__BB0_15:
	sub.f32 	%f26, %f198, %f197;
	setp.lt.s32 	%p41, %r32, 1;
	@%p41 bra 	$L__BB0_28;
	and.b32  	%r17, %r32, 15;
	setp.lt.u32 	%p42, %r32, 16;
	mov.b32 	%r51, 0;
	@%p42 bra 	$L__BB0_19;
	and.b32  	%r51, %r32, 2147483632;
	neg.s32 	%r49, %r51;
	add.s64 	%rd23, %rd13, %rd1;
	add.s64 	%rd32, %rd23, 32;
$L__BB0_18:
	.pragma "nounroll";
	ld.global.f32 	%f67, [%rd32+-32];
	sub.f32 	%f68, %f67, %f197;
	mul.f32 	%f69, %f27, %f68;
	div.rn.f32 	%f70, %f69, %f26;
	st.global.f32 	[%rd32+-32], %f70;
	ld.global.f32 	%f71, [%rd32+-28];
	sub.f32 	%f72, %f71, %f197;
	mul.f32 	%f73, %f27, %f72;
	div.rn.f32 	%f74, %f73, %f26;
	st.global.f32 	[%rd32+-28], %f74;
	ld.global.f32 	%f75, [%rd32+-24];
	sub.f32 	%f76, %f75, %f197;
	mul.f32 	%f77, %f27, %f76;
	div.rn.f32 	%f78, %f77, %f26;
	st.global.f32 	[%rd32+-24], %f78;
	ld.global.f32 	%f79, [%rd32+-20];
	sub.f32 	%f80, %f79, %f197;
	mul.f32 	%f81, %f27, %f80;
	div.rn.f32 	%f82, %f81, %f26;
	st.global.f32 	[%rd32+-20], %f82;
	ld.global.f32 	%f83, [%rd32+-16];
	sub.f32 	%f84, %f83, %f197;
	mul.f32 	%f85, %f27, %f84;
	div.rn.f32 	%f86, %f85, %f26;
	st.global.f32 	[%rd32+-16], %f86;
	ld.global.f32 	%f87, [%rd32+-12];
	sub.f32 	%f88, %f87, %f197;
	mul.f32 	%f89, %f27, %f88;
	div.rn.f32 	%f90, %f89, %f26;
	st.global.f32 	[%rd32+-12], %f90;
	ld.global.f32 	%f91, [%rd32+-8];
	sub.f32 	%f92, %f91, %f197;
	mul.f32 	%f93, %f27, %f92;
	div.rn.f32 	%f94, %f93, %f26;
	st.global.f32 	[%rd32+-8], %f94;
	ld.global.f32 	%f95, [%rd32+-4];
	sub.f32 	%f96, %f95, %f197;
	mul.f32 	%f97, %f27, %f96;
	div.rn.f32 	%f98, %f97, %f26;
	st.global.f32 	[%rd32+-4], %f98;
	ld.global.f32 	%f99, [%rd32];
	sub.f32 	%f100, %f99, %f197;
	mul.f32 	%f101, %f27, %f100;
	div.rn.f32 	%f102, %f101, %f26;
	st.global.f32 	[%rd32], %f102;
	ld.global.f32 	%f103, [%rd32+4];
	sub.f32 	%f104, %f103, %f197;
	mul.f32 	%f105, %f27, %f104;
	div.rn.f32 	%f106, %f105, %f26;
	st.global.f32 	[%rd32+4], %f106;
	ld.global.f32 	%f107, [%rd32+8];
	sub.f32 	%f108, %f107, %f197;
	mul.f32 	%f109, %f27, %f108;
	div.rn.f32 	%f110, %f109, %f26;
	st.global.f32 	[%rd32+8], %f110;
	ld.global.f32 	%f111, [%rd32+12];
	sub.f32 	%f112, %f111, %f197;
	mul.f32 	%f113, %f27, %f112;
	div.rn.f32 	%f114, %f113, %f26;
	st.global.f32 	[%rd32+12], %f114;
	ld.global.f32 	%f115, [%rd32+16];
	sub.f32 	%f116, %f115, %f197;
	mul.f32 	%f117, %f27, %f116;
	div.rn.f32 	%f118, %f117, %f26;
	st.global.f32 	[%rd32+16], %f118;
	ld.global.f32 	%f119, [%rd32+20];
	sub.f32 	%f120, %f119, %f197;
	mul.f32 	%f121, %f27, %f120;
	div.rn.f32 	%f122, %f121, %f26;
	st.global.f32 	[%rd32+20], %f122;
	ld.global.f32 	%f123, [%rd32+24];
	sub.f32 	%f124, %f123, %f197;
	mul.f32 	%f125, %f27, %f124;
	div.rn.f32 	%f126, %f125, %f26;
	st.global.f32 	[%rd32+24], %f126;
	ld.global.f32 	%f127, [%rd32+28];
	sub.f32 	%f128, %f127, %f197;
	mul.f32 	%f129, %f27, %f128;
	div.rn.f32 	%f130, %f129, %f26;
	st.global.f32 	[%rd32+28], %f130;
	add.s32 	%r49, %r49, 16;
	add.s64 	%rd32, %rd32, 64;
	setp.ne.s32 	%p43, %r49, 0;
	@%p43 bra 	$L__BB0_18;
$L__BB0_19:
	setp.eq.s32 	%p44, %r17, 0;
	@%p44 bra 	$L__BB0_28;
	and.b32  	%r23, %r32, 7;
	setp.lt.u32 	%p45, %r17, 8;
	@%p45 bra 	$L__BB0_22;
	mul.wide.u32 	%rd24, %r51, 4;
	add.s64 	%rd25, %rd2, %rd24;
	ld.global.f32 	%f131, [%rd25];
	sub.f32 	%f132, %f131, %f197;
	mul.f32 	%f133, %f27, %f132;
	div.rn.f32 	%f134, %f133, %f26;
	st.global.f32 	[%rd25], %f134;
	ld.global.f32 	%f135, [%rd25+4];
	sub.f32 	%f136, %f135, %f197;
	mul.f32 	%f137, %f27, %f136;
	div.rn.f32 	%f138, %f137, %f26;
	st.global.f32 	[%rd25+4], %f138;
	ld.global.f32 	%f139, [%rd25+8];
	sub.f32 	%f140, %f139, %f197;
	mul.f32 	%f141, %f27, %f140;
	div.rn.f32 	%f142, %f141, %f26;
	st.global.f32 	[%rd25+8], %f142;
	ld.global.f32 	%f143, [%rd25+12];
	sub.f32 	%f144, %f143, %f197;
	mul.f32 	%f145, %f27, %f144;
	div.rn.f32 	%f146, %f145, %f26;
	st.global.f32 	[%rd25+12], %f146;
	ld.global.f32 	%f147, [%rd25+16];
	sub.f32 	%f148, %f147, %f197;
	mul.f32 	%f149, %f27, %f148;
	div.rn.f32 	%f150, %f149, %f26;
	st.global.f32 	[%rd25+16], %f150;
	ld.global.f32 	%f151, [%rd25+20];
	sub.f32 	%f152, %f151, %f197;
	mul.f32 	%f153, %f27, %f152;
	div.rn.f32 	%f154, %f153, %f26;
	st.global.f32 	[%rd25+20], %f154;
	ld.global.f32 	%f155, [%rd25+24];
	sub.f32 	%f156, %f155, %f197;
	mul.f32 	%f157, %f27, %f156;
	div.rn.f32 	%f158, %f157, %f26;
	st.global.f32 	[%rd25+24], %f158;
	ld.global.f32 	%f159, [%rd25+28];
	sub.f32 	%f160, %f159, %f197;
	mul.f32 	%f161, %f27, %f160;
	div.rn.f32 	%f162, %f161, %f26;
	st.global.f32 	[%rd25+28], %f162;
	add.s32 	%r51, %r51, 8;
$L__BB0_22:
	setp.eq.s32 	%p46, %r23, 0;
	@%p46 bra 	$L__BB0_28;
	and.b32  	%r26, %r32, 3;
	setp.lt.u32 	%p47, %r23, 4;
	@%p47 bra 	$L__BB0_25;
	mul.wide.u32 	%rd26, %r51, 4;
	add.s64 	%rd27, %rd2, %rd26;
	ld.global.f32 	%f163, [%rd27];
	sub.f32 	%f164, %f163, %f197;
	mul.f32 	%f165, %f27, %f164;
	div.rn.f32 	%f166, %f165, %f26;
	st.global.f32 	[%rd27], %f166;
	ld.global.f32 	%f167, [%rd27+4];
	sub.f32 	%f168, %f167, %f197;
	mul.f32 	%f169, %f27, %f168;
	div.rn.f32 	%f170, %f169, %f26;
	st.global.f32 	[%rd27+4], %f170;
	ld.global.f32 	%f171, [%rd27+8];
	sub.f32 	%f172, %f171, %f197;
	mul.f32 	%f173, %f27, %f172;
	div.rn.f32 	%f174, %f173, %f26;
	st.global.f32 	[%rd27+8], %f174;
	ld.global.f32 	%f175, [%rd27+12];
	sub.f32 	%f176, %f175, %f197;
	mul.f32 	%f177, %f27, %f176;
	div.rn.f32 	%f178, %f177, %f26;
	st.global.f32 	[%rd27+12], %f178;
	add.s32 	%r51, %r51, 4;
$L__BB0_25:
	setp.eq.s32 	%p48, %r26, 0;
	@%p48 bra 	$L__BB0_28;
	mul.wide.u32 	%rd29, %r51, 4;
	add.s64 	%rd30, %rd13, %rd29;
	add.s64 	%rd33, %rd1, %rd30;
	neg.s32 	%r53, %r26;
$L__BB0_27:
	.pragma "nounroll";
	ld.global.f32 	%f179, [%rd33];
	sub.f32 	%f180, %f179, %f197;
	mul.f32 	%f181, %f27, %f180;
	div.rn.f32 	%f182, %f181, %f26;
	st.global.f32 	[%rd33], %f182;
	add.s64 	%rd33, %rd33, 4;
	add.s32 	%r53, %r53, 1;
	setp.ne.s32 	%p49, %r53, 0;
	@%p49 bra 	$L__BB0_27;
$L__BB0_28:
	ret;

}


// ===== COMPILED SASS (sm_100) =====

	.target	sm_100

	.elftype	@"ET_EXEC"


//--------------------- .note.nv.tkinfo           --------------------------
	.section	.note.nv.tkinfo,"",@"SHT_NOTE"
	.sectionflags	@"SHF_NOTE_NV_TKINFO"
	.tkinfo
        /*0018*/ 	.word	0x00000002
        /*0030*/ 	.string	""
        /*0030*/ 	.string	"ptxas"
        /*0030*/ 	.string	"Cuda compilation tools, release 13.0, V13.0.88"
        /*0030*/ 	.string	"Build cuda_13.0.r13.0/compiler.36424714_0"
        /*0030*/ 	.string	"-arch sm_100 -m 64 "



//--------------------- .note.nv.cuinfo           --------------------------
	.section	.note.nv.cuinfo,"",@"SHT_NOTE"
	.sectionflags	@"SHF_NOTE_NV_CUINFO"
        /*0018*/ 	.short	0x0002
        /*001a*/ 	.short	0x0064
        /*001c*/ 	.short	0x0082
	.zero		2


//--------------------- .nv.info                  --------------------------
	.section	.nv.info,"",@"SHT_CUDA_INFO"
	.align	4


	//----- nvinfo : EIATTR_REGCOUNT
	.align		4
        /*0000*/ 	.byte	0x04, 0x2f
        /*0002*/ 	.short	(.L_1 - .L_0)
	.align		4
.L_0:
        /*0004*/ 	.word	index@(_Z5scalefiiPfi)
        /*0008*/ 	.word	0x0000001a


	//----- nvinfo : EIATTR_FRAME_SIZE
	.align		4
.L_1:
        /*000c*/ 	.byte	0x04, 0x11
        /*000e*/ 	.short	(.L_3 - .L_2)
	.align		4
.L_2:
        /*0010*/ 	.word	index@($__internal_0_$__cuda_sm3x_div_rn_noftz_f32_slowpath)
        /*0014*/ 	.word	0x00000000


	//----- nvinfo : EIATTR_FRAME_SIZE
	.align		4
.L_3:
        /*0018*/ 	.byte	0x04, 0x11
        /*001a*/ 	.short	(.L_5 - .L_4)
	.align		4
.L_4:
        /*001c*/ 	.word	index@(_Z5scalefiiPfi)
        /*0020*/ 	.word	0x00000000


	//----- nvinfo : EIATTR_MIN_STACK_SIZE
	.align		4
.L_5:
        /*0024*/ 	.byte	0x04, 0x12
        /*0026*/ 	.short	(.L_7 - .L_6)
	.align		4
.L_6:
        /*0028*/ 	.word	index@(_Z5scalefiiPfi)
        /*002c*/ 	.word	0x00000000
.L_7:


//--------------------- .nv.compat                --------------------------
	.section	.nv.compat,"",@"SHT_CUDA_COMPAT_INFO"
	.align	4
        /*0000*/ 	.byte	0x02, 0x09, 0x00, 0x00, 0x02, 0x02, 0x01, 0x00, 0x02, 0x05, 0x05, 0x00, 0x03, 0x07, 0x01, 0x01
        /*0010*/ 	.byte	0x02, 0x03, 0x00, 0x00, 0x02, 0x06, 0x01, 0x00, 0x04, 0x0b, 0x08, 0x00, 0x01, 0x00, 0x00, 0x00
        /*0020*/ 	.byte	0x00, 0x00, 0x00, 0x00


//--------------------- .nv.info._Z5scalefiiPfi   --------------------------
	.section	.nv.info._Z5scalefiiPfi,"",@"SHT_CUDA_INFO"
	.sectionflags	@""
	.align	4


	//----- nvinfo : EIATTR_CUDA_API_VERSION
	.align		4
        /*0000*/ 	.byte	0x04, 0x37
        /*0002*/ 	.short	(.L_9 - .L_8)
.L_8:
        /*0004*/ 	.word	0x00000082


	//----- nvinfo : EIATTR_KPARAM_INFO
	.align		4
.L_9:
        /*0008*/ 	.byte	0x04, 0x17
        /*000a*/ 	.short	(.L_11 - .L_10)
.L_10:
        /*000c*/ 	.word	0x00000000
        /*0010*/ 	.short	0x0004
        /*0012*/ 	.short	0x0018
        /*0014*/ 	.byte	0x00, 0xf0, 0x11, 0x00


	//----- nvinfo : EIATTR_KPARAM_INFO
	.align		4
.L_11:
        /*0018*/ 	.byte	0x04, 0x17
        /*001a*/ 	.short	(.L_13 - .L_12)
.L_12:
        /*001c*/ 	.word	0x00000000
        /*0020*/ 	.short	0x0003
        /*0022*/ 	.short	0x0010
        /*0024*/ 	.byte	0x00, 0xf5, 0x21, 0x00


	//----- nvinfo : EIATTR_KPARAM_INFO
	.align		4
.L_13:
        /*0028*/ 	.byte	0x04, 0x17
        /*002a*/ 	.short	(.L_15 - .L_14)
.L_14:
        /*002c*/ 	.word	0x00000000
        /*0030*/ 	.short	0x0002
        /*0032*/ 	.short	0x0008
        /*0034*/ 	.byte	0x00, 0xf0, 0x11, 0x00


	//----- nvinfo : EIATTR_KPARAM_INFO
	.align		4
.L_15:
        /*0038*/ 	.byte	0x04, 0x17
        /*003a*/ 	.short	(.L_17 - .L_16)
.L_16:
        /*003c*/ 	.word	0x00000000
        /*0040*/ 	.short	0x0001
        /*0042*/ 	.short	0x0004
        /*0044*/ 	.byte	0x00, 0xf0, 0x11, 0x00


	//----- nvinfo : EIATTR_KPARAM_INFO
	.align		4
.L_17:
        /*0048*/ 	.byte	0x04, 0x17
        /*004a*/ 	.short	(.L_19 - .L_18)
.L_18:
        /*004c*/ 	.word	0x00000000
        /*0050*/ 	.short	0x0000
        /*0052*/ 	.short	0x0000
        /*0054*/ 	.byte	0x00, 0xf0, 0x11, 0x00


	//----- nvinfo : EIATTR_SPARSE_MMA_MASK
	.align		4
.L_19:
        /*0058*/ 	.byte	0x03, 0x50
        /*005a*/ 	.short	0x0000


	//----- nvinfo : EIATTR_MAXREG_COUNT
	.align		4
        /*005c*/ 	.byte	0x03, 0x1b
        /*005e*/ 	.short	0x00ff


	//----- nvinfo : EIATTR_MERCURY_ISA_VERSION
	.align		4
        /*0060*/ 	.byte	0x03, 0x5f
        /*0062*/ 	.short	0x0101


	//----- nvinfo : EIATTR_VRC_CTA_INIT_COUNT
	.align		4
        /*0064*/ 	.byte	0x02, 0x4a
	.zero		1
	.zero		1


	//----- nvinfo : EIATTR_EXIT_INSTR_OFFSETS
	.align		4
        /*0068*/ 	.byte	0x04, 0x1c
        /*006a*/ 	.short	(.L_21 - .L_20)


	//   ....[0]....
.L_20:
        /*006c*/ 	.word	0x00000070


	//   ....[1]....
        /*0070*/ 	.word	0x00000870


	//   ....[2]....
        /*0074*/ 	.word	0x00001b10


	//   ....[3]....
        /*0078*/ 	.word	0x000024d0


	//   ....[4]....
        /*007c*/ 	.word	0x000029f0


	//   ....[5]....
        /*0080*/ 	.word	0x00002bf0


	//----- nvinfo : EIATTR_CRS_STACK_SIZE
	.align		4
.L_21:
        /*0084*/ 	.byte	0x04, 0x1e
        /*0086*/ 	.short	(.L_23 - .L_22)
.L_22:
        /*0088*/ 	.word	0x00000000


	//----- nvinfo : EIATTR_CBANK_PARAM_SIZE
	.align		4
.L_23:
        /*008c*/ 	.byte	0x03, 0x19
        /*008e*/ 	.short	0x001c


	//----- nvinfo : EIATTR_PARAM_CBANK
	.align		4
        /*0090*/ 	.byte	0x04, 0x0a
        /*0092*/ 	.short	(.L_25 - .L_24)
	.align		4
.L_24:
        /*0094*/ 	.word	index@(.nv.constant0._Z5scalefiiPfi)
        /*0098*/ 	.short	0x0380
        /*009a*/ 	.short	0x001c


	//----- nvinfo : EIATTR_SW_WAR
	.align		4
.L_25:
        /*009c*/ 	.byte	0x04, 0x36
        /*009e*/ 	.short	(.L_27 - .L_26)
.L_26:
        /*00a0*/ 	.word	0x00000008
.L_27:


//--------------------- .nv.callgraph             --------------------------
	.section	.nv.callgraph,"",@"SHT_CUDA_CALLGRAPH"
	.align	4
	.sectionentsize	8
	.align		4
        /*0000*/ 	.word	0x00000000
	.align		4
        /*0004*/ 	.word	0xffffffff
	.align		4
        /*0008*/ 	.word	0x00000000
	.align		4
        /*000c*/ 	.word	0xfffffffe
	.align		4
        /*0010*/ 	.word	0x00000000
	.align		4
        /*0014*/ 	.word	0xfffffffd
	.align		4
        /*0018*/ 	.word	0x00000000
	.align		4
        /*001c*/ 	.word	0xfffffffc


//--------------------- .text._Z5scalefiiPfi      --------------------------
	.section	.text._Z5scalefiiPfi,"ax",@progbits
	.align	128
        .global         _Z5scalefiiPfi
        .type           _Z5scalefiiPfi,@function
        .size           _Z5scalefiiPfi,(.L_x_80 - _Z5scalefiiPfi)
        .other          _Z5scalefiiPfi,@"STO_CUDA_ENTRY STV_DEFAULT"
_Z5scalefiiPfi:
.text._Z5scalefiiPfi:
[----:B------:R-:W-:Y:S01]  /*0000*/  LDC R1, c[0x0][0x37c] ;  /* 0x0000df00ff017b82 */ /* 0x000fe20000000800 */
[----:B------:R-:W0:Y:S01]  /*0010*/  S2R R0, SR_CTAID.X ;  /* 0x0000000000007919 */ /* 0x000e220000002500 */
[----:B------:R-:W0:Y:S01]  /*0020*/  LDCU UR4, c[0x0][0x360] ;  /* 0x00006c00ff0477ac */ /* 0x000e220008000800 */
[----:B------:R-:W0:Y:S01]  /*0030*/  S2R R3, SR_TID.X ;  /* 0x0000000000037919 */ /* 0x000e220000002100 */
[----:B------:R-:W1:Y:S01]  /*0040*/  LDCU UR5, c[0x0][0x384] ;  /* 0x00007080ff0577ac */ /* 0x000e620008000800 */
[----:B0-----:R-:W-:-:S05]  /*0050*/  IMAD R0, R0, UR4, R3 ;  /* 0x0000000400007c24 */ /* 0x001fca000f8e0203 */
[----:B-1----:R-:W-:-:S13]  /*0060*/  ISETP.GE.AND P0, PT, R0, UR5, PT ;  /* 0x0000000500007c0c */ /* 0x002fda000bf06270 */
[----:B------:R-:W-:Y:S05]  /*0070*/  @P0 EXIT ;  /* 0x000000000000094d */ /* 0x000fea0003800000 */
[----:B------:R-:W0:Y:S01]  /*0080*/  LDCU UR4, c[0x0][0x398] ;  /* 0x00007300ff0477ac */ /* 0x000e220008000800 */
[----:B------:R-:W1:Y:S01]  /*0090*/  LDCU.64 UR8, c[0x0][0x390] ;  /* 0x00007200ff0877ac */ /* 0x000e620008000a00 */
[----:B------:R-:W2:Y:S01]  /*00a0*/  LDCU.64 UR6, c[0x0][0x358] ;  /* 0x00006b00ff0677ac */ /* 0x000ea20008000a00 */
[----:B0-----:R-:W-:Y:S02]  /*00b0*/  IMAD R4, R0, UR4, RZ ;  /* 0x0000000400047c24 */ /* 0x001fe4000f8e02ff */
[----:B------:R-:W0:Y:S02]  /*00c0*/  LDC R0, c[0x0][0x388] ;  /* 0x0000e200ff007b82 */ /* 0x000e240000000800 */
[----:B------:R-:W-:-:S03]  /*00d0*/  IMAD.WIDE R4, R4, 0x4, RZ ;  /* 0x0000000404047825 */ /* 0x000fc600078e02ff */
[----:B-1----:R-:W-:-:S04]  /*00e0*/  IADD3 R6, P0, PT, R4, UR8, RZ ;  /* 0x0000000804067c10 */ /* 0x002fc8000ff1e0ff */
[----:B------:R-:W-:-:S05]  /*00f0*/  IADD3.X R7, PT, PT, R5, UR9, RZ, P0, !PT ;  /* 0x0000000905077c10 */ /* 0x000fca00087fe4ff */
[----:B--2---:R-:W2:Y:S01]  /*0100*/  LDG.E R2, desc[UR6][R6.64] ;  /* 0x0000000606027981 */ /* 0x004ea2000c1e1900 */
[----:B0-----:R-:W-:Y:S02]  /*0110*/  ISETP.GE.AND P0, PT, R0, 0x2, PT ;  /* 0x000000020000780c */ /* 0x001fe40003f06270 */
[----:B--2---:R-:W-:-:S11]  /*0120*/  MOV R13, R2 ;  /* 0x00000002000d7202 */ /* 0x004fd60000000f00 */
[----:B------:R-:W-:Y:S05]  /*0130*/  @!P0 BRA `(.L_x_0) ;  /* 0x0000000400c88947 */ /* 0x000fea0003800000 */
[C---:B------:R-:W-:Y:S01]  /*0140*/  IADD3 R3, PT, PT, R0.reuse, -0x2, RZ ;  /* 0xfffffffe00037810 */ /* 0x040fe20007ffe0ff */
[----:B------:R-:W-:Y:S01]  /*0150*/  HFMA2 R9, -RZ, RZ, 0, 5.9604644775390625e-08 ;  /* 0x00000001ff097431 */ /* 0x000fe200000001ff */
[----:B------:R-:W-:Y:S02]  /*0160*/  MOV R13, R2 ;  /* 0x00000002000d7202 */ /* 0x000fe40000000f00 */
[----:B------:R-:W-:Y:S02]  /*0170*/  ISETP.GE.U32.AND P0, PT, R3, 0x7, PT ;  /* 0x000000070300780c */ /* 0x000fe40003f06070 */
[----:B------:R-:W-:-:S04]  /*0180*/  IADD3 R3, PT, PT, R0, -0x1, RZ ;  /* 0xffffffff00037810 */ /* 0x000fc80007ffe0ff */
[----:B------:R-:W-:-:S07]  /*0190*/  LOP3.LUT R18, R3, 0x7, RZ, 0xc0, !PT ;  /* 0x0000000703127812 */ /* 0x000fce00078ec0ff */
[----:B------:R-:W-:Y:S05]  /*01a0*/  @!P0 BRA `(.L_x_1) ;  /* 0x0000000000dc8947 */ /* 0x000fea0003800000 */
[----:B------:R-:W-:Y:S01]  /*01b0*/  IADD3 R8, P0, PT, R6, 0x10, RZ ;  /* 0x0000001006087810 */ /* 0x000fe20007f1e0ff */
[----:B------:R-:W-:Y:S01]  /*01c0*/  IMAD.MOV.U32 R10, RZ, RZ, RZ ;  /* 0x000000ffff0a7224 */ /* 0x000fe200078e00ff */
[----:B------:R-:W-:Y:S02]  /*01d0*/  LOP3.LUT R11, R3, 0xfffffff8, RZ, 0xc0, !PT ;  /* 0xfffffff8030b7812 */ /* 0x000fe400078ec0ff */
[----:B------:R-:W-:Y:S02]  /*01e0*/  MOV R16, R2 ;  /* 0x0000000200107202 */ /* 0x000fe40000000f00 */
[----:B------:R-:W-:Y:S02]  /*01f0*/  IADD3 R11, PT, PT, -R11, RZ, RZ ;  /* 0x000000ff0b0b7210 */ /* 0x000fe40007ffe1ff */
[----:B------:R-:W-:-:S07]  /*0200*/  IADD3.X R9, PT, PT, RZ, R7, RZ, P0, !PT ;  /* 0x00000007ff097210 */ /* 0x000fce00007fe4ff */
.L_x_2:
[----:B------:R-:W2:Y:S04]  /*0210*/  LDG.E R17, desc[UR6][R8.64+-0xc] ;  /* 0xfffff40608117981 */ /* 0x000ea8000c1e1900 */
[----:B------:R-:W3:Y:S04]  /*0220*/  LDG.E R19, desc[UR6][R8.64+-0x8] ;  /* 0xfffff80608137981 */ /* 0x000ee8000c1e1900 */
[----:B------:R-:W4:Y:S04]  /*0230*/  LDG.E R21, desc[UR6][R8.64+-0x4] ;  /* 0xfffffc0608157981 */ /* 0x000f28000c1e1900 */
[----:B------:R-:W5:Y:S04]  /*0240*/  LDG.E R23, desc[UR6][R8.64] ;  /* 0x0000000608177981 */ /* 0x000f68000c1e1900 */
[----:B------:R-:W5:Y:S04]  /*0250*/  LDG.E R15, desc[UR6][R8.64+0x4] ;  /* 0x00000406080f7981 */ /* 0x000f68000c1e1900 */
[----:B------:R-:W5:Y:S04]  /*0260*/  LDG.E R14, desc[UR6][R8.64+0x8] ;  /* 0x00000806080e7981 */ /* 0x000f68000c1e1900 */
[----:B------:R-:W5:Y:S04]  /*0270*/  LDG.E R13, desc[UR6][R8.64+0xc] ;  /* 0x00000c06080d7981 */ /* 0x000f68000c1e1900 */
[----:B------:R0:W5:Y:S01]  /*0280*/  LDG.E R12, desc[UR6][R8.64+0x10] ;  /* 0x00001006080c7981 */ /* 0x000162000c1e1900 */
[----:B------:R-:W-:-:S02]  /*0290*/  IADD3 R11, PT, PT, R11, 0x8, RZ ;  /* 0x000000080b0b7810 */ /* 0x000fc40007ffe0ff */
[----:B------:R-:W-:Y:S02]  /*02a0*/  IADD3 R10, PT, PT, R10, 0x8, RZ ;  /* 0x000000080a0a7810 */ /* 0x000fe40007ffe0ff */
[----:B------:R-:W-:Y:S02]  /*02b0*/  ISETP.NE.AND P2, PT, R11, RZ, PT ;  /* 0x000000ff0b00720c */ /* 0x000fe40003f45270 */
[----:B0-----:R-:W-:-:S05]  /*02c0*/  IADD3 R8, P3, PT, R8, 0x20, RZ ;  /* 0x0000002008087810 */ /* 0x001fca0007f7e0ff */
[----:B------:R-:W-:Y:S01]  /*02d0*/  IMAD.X R9, RZ, RZ, R9, P3 ;  /* 0x000000ffff097224 */ /* 0x000fe200018e0609 */
[C---:B--2---:R-:W-:Y:S02]  /*02e0*/  FSETP.GEU.AND P1, PT, R17.reuse, R16, PT ;  /* 0x000000101100720b */ /* 0x044fe40003f2e000 */
[C---:B------:R-:W-:Y:S02]  /*02f0*/  FSETP.GT.AND P0, PT, R17.reuse, R2, PT ;  /* 0x000000021100720b */ /* 0x040fe40003f04000 */
[C---:B------:R-:W-:Y:S02]  /*0300*/  FSEL R16, R17.reuse, R16, !P1 ;  /* 0x0000001011107208 */ /* 0x040fe40004800000 */
[----:B------:R-:W-:Y:S02]  /*0310*/  FSEL R2, R17, R2, P0 ;  /* 0x0000000211027208 */ /* 0x000fe40000000000 */
[C---:B---3--:R-:W-:Y:S02]  /*0320*/  FSETP.GEU.AND P1, PT, R19.reuse, R16, PT ;  /* 0x000000101300720b */ /* 0x048fe40003f2e000 */
[----:B------:R-:W-:-:S02]  /*0330*/  FSETP.GT.AND P0, PT, R19, R2, PT ;  /* 0x000000021300720b */ /* 0x000fc40003f04000 */
[C---:B------:R-:W-:Y:S02]  /*0340*/  FSEL R16, R19.reuse, R16, !P1 ;  /* 0x0000001013107208 */ /* 0x040fe40004800000 */
[----:B------:R-:W-:Y:S02]  /*0350*/  FSEL R2, R19, R2, P0 ;  /* 0x0000000213027208 */ /* 0x000fe40000000000 */
[C---:B----4-:R-:W-:Y:S02]  /*0360*/  FSETP.GEU.AND P1, PT, R21.reuse, R16, PT ;  /* 0x000000101500720b */ /* 0x050fe40003f2e000 */
[C---:B------:R-:W-:Y:S02]  /*0370*/  FSETP.GT.AND P0, PT, R21.reuse, R2, PT ;  /* 0x000000021500720b */ /* 0x040fe40003f04000 */
[C---:B------:R-:W-:Y:S02]  /*0380*/  FSEL R16, R21.reuse, R16, !P1 ;  /* 0x0000001015107208 */ /* 0x040fe40004800000 */
[----:B------:R-:W-:-:S02]  /*0390*/  FSEL R2, R21, R2, P0 ;  /* 0x0000000215027208 */ /* 0x000fc40000000000 */
[C---:B-----5:R-:W-:Y:S02]  /*03a0*/  FSETP.GEU.AND P1, PT, R23.reuse, R16, PT ;  /* 0x000000101700720b */ /* 0x060fe40003f2e000 */
[C---:B------:R-:W-:Y:S02]  /*03b0*/  FSETP.GT.AND P0, PT, R23.reuse, R2, PT ;  /* 0x000000021700720b */ /* 0x040fe40003f04000 */
[C---:B------:R-:W-:Y:S02]  /*03c0*/  FSEL R16, R23.reuse, R16, !P1 ;  /* 0x0000001017107208 */ /* 0x040fe40004800000 */
[----:B------:R-:W-:Y:S02]  /*03d0*/  FSEL R2, R23, R2, P0 ;  /* 0x0000000217027208 */ /* 0x000fe40000000000 */
[C---:B------:R-:W-:Y:S02]  /*03e0*/  FSETP.GEU.AND P1, PT, R15.reuse, R16, PT ;  /* 0x000000100f00720b */ /* 0x040fe40003f2e000 */
[----:B------:R-:W-:-:S02]  /*03f0*/  FSETP.GT.AND P0, PT, R15, R2, PT ;  /* 0x000000020f00720b */ /* 0x000fc40003f04000 */
[C---:B------:R-:W-:Y:S02]  /*0400*/  FSEL R17, R15.reuse, R16, !P1 ;  /* 0x000000100f117208 */ /* 0x040fe40004800000 */
[----:B------:R-:W-:Y:S02]  /*0410*/  FSEL R15, R15, R2, P0 ;  /* 0x000000020f0f7208 */ /* 0x000fe40000000000 */
[C---:B------:R-:W-:Y:S02]  /*0420*/  FSETP.GEU.AND P1, PT, R14.reuse, R17, PT ;  /* 0x000000110e00720b */ /* 0x040fe40003f2e000 */
[C---:B------:R-:W-:Y:S02]  /*0430*/  FSETP.GT.AND P0, PT, R14.reuse, R15, PT ;  /* 0x0000000f0e00720b */ /* 0x040fe40003f04000 */
[C---:B------:R-:W-:Y:S02]  /*0440*/  FSEL R2, R14.reuse, R17, !P1 ;  /* 0x000000110e027208 */ /* 0x040fe40004800000 */
[----:B------:R-:W-:-:S02]  /*0450*/  FSEL R14, R14, R15, P0 ;  /* 0x0000000f0e0e7208 */ /* 0x000fc40000000000 */
[C---:B------:R-:W-:Y:S02]  /*0460*/  FSETP.GEU.AND P1, PT, R13.reuse, R2, PT ;  /* 0x000000020d00720b */ /* 0x040fe40003f2e000 */
[C---:B------:R-:W-:Y:S02]  /*0470*/  FSETP.GT.AND P0, PT, R13.reuse, R14, PT ;  /* 0x0000000e0d00720b */ /* 0x040fe40003f04000 */
[C---:B------:R-:W-:Y:S02]  /*0480*/  FSEL R15, R13.reuse, R2, !P1 ;  /* 0x000000020d0f7208 */ /* 0x040fe40004800000 */
[----:B------:R-:W-:Y:S02]  /*0490*/  FSEL R13, R13, R14, P0 ;  /* 0x0000000e0d0d7208 */ /* 0x000fe40000000000 */
[C---:B------:R-:W-:Y:S02]  /*04a0*/  FSETP.GEU.AND P1, PT, R12.reuse, R15, PT ;  /* 0x0000000f0c00720b */ /* 0x040fe40003f2e000 */
[----:B------:R-:W-:-:S02]  /*04b0*/  FSETP.GT.AND P0, PT, R12, R13, PT ;  /* 0x0000000d0c00720b */ /* 0x000fc40003f04000 */
[C---:B------:R-:W-:Y:S02]  /*04c0*/  FSEL R16, R12.reuse, R15, !P1 ;  /* 0x0000000f0c107208 */ /* 0x040fe40004800000 */
[----:B------:R-:W-:Y:S01]  /*04d0*/  FSEL R2, R12, R13, P0 ;  /* 0x0000000d0c027208 */ /* 0x000fe20000000000 */
[----:B------:R-:W-:Y:S08]  /*04e0*/  @P2 BRA `(.L_x_2) ;  /* 0xfffffffc00482947 */ /* 0x000ff0000383ffff */
[----:B------:R-:W-:Y:S02]  /*04f0*/  MOV R13, R2 ;  /* 0x00000002000d7202 */ /* 0x000fe40000000f00 */
[----:B------:R-:W-:Y:S02]  /*0500*/  IADD3 R9, PT, PT, R10, 0x1, RZ ;  /* 0x000000010a097810 */ /* 0x000fe40007ffe0ff */
[----:B------:R-:W-:-:S07]  /*0510*/  MOV R2, R16 ;  /* 0x0000001000027202 */ /* 0x000fce0000000f00 */
.L_x_1:
[----:B------:R-:W-:-:S13]  /*0520*/  ISETP.NE.AND P0, PT, R18, RZ, PT ;  /* 0x000000ff1200720c */ /* 0x000fda0003f05270 */
[----:B------:R-:W-:Y:S05]  /*0530*/  @!P0 BRA `(.L_x_0) ;  /* 0x0000000000c88947 */ /* 0x000fea0003800000 */
[----:B------:R-:W-:Y:S02]  /*0540*/  ISETP.GE.U32.AND P1, PT, R18, 0x4, PT ;  /* 0x000000041200780c */ /* 0x000fe40003f26070 */
[----:B------:R-:W-:-:S04]  /*0550*/  LOP3.LUT R12, R3, 0x3, RZ, 0xc0, !PT ;  /* 0x00000003030c7812 */ /* 0x000fc800078ec0ff */
[----:B------:R-:W-:-:S07]  /*0560*/  ISETP.NE.AND P0, PT, R12, RZ, PT ;  /* 0x000000ff0c00720c */ /* 0x000fce0003f05270 */
[----:B------:R-:W-:Y:S06]  /*0570*/  @!P1 BRA `(.L_x_3) ;  /* 0x0000000000589947 */ /* 0x000fec0003800000 */
[----:B------:R-:W-:-:S05]  /*0580*/  IMAD.WIDE.U32 R10, R9, 0x4, R6 ;  /* 0x00000004090a7825 */ /* 0x000fca00078e0006 */
[----:B------:R-:W2:Y:S04]  /*0590*/  LDG.E R8, desc[UR6][R10.64] ;  /* 0x000000060a087981 */ /* 0x000ea8000c1e1900 */
[----:B------:R-:W3:Y:S04]  /*05a0*/  LDG.E R15, desc[UR6][R10.64+0x4] ;  /* 0x000004060a0f7981 */ /* 0x000ee8000c1e1900 */
[----:B------:R-:W4:Y:S04]  /*05b0*/  LDG.E R17, desc[UR6][R10.64+0x8] ;  /* 0x000008060a117981 */ /* 0x000f28000c1e1900 */
[----:B------:R-:W5:Y:S01]  /*05c0*/  LDG.E R19, desc[UR6][R10.64+0xc] ;  /* 0x00000c060a137981 */ /* 0x000f62000c1e1900 */
[----:B------:R-:W-:Y:S01]  /*05d0*/  VIADD R9, R9, 0x4 ;  /* 0x0000000409097836 */ /* 0x000fe20000000000 */
[----:B--2---:R-:W-:-:S02]  /*05e0*/  FSETP.GEU.AND P2, PT, R8, R2, PT ;  /* 0x000000020800720b */ /* 0x004fc40003f4e000 */
[CC--:B------:R-:W-:Y:S02]  /*05f0*/  FSETP.GT.AND P1, PT, R8.reuse, R13.reuse, PT ;  /* 0x0000000d0800720b */ /* 0x0c0fe40003f24000 */
[C---:B------:R-:W-:Y:S02]  /*0600*/  FSEL R2, R8.reuse, R2, !P2 ;  /* 0x0000000208027208 */ /* 0x040fe40005000000 */
[----:B------:R-:W-:Y:S02]  /*0610*/  FSEL R8, R8, R13, P1 ;  /* 0x0000000d08087208 */ /* 0x000fe40000800000 */
[C---:B---3--:R-:W-:Y:S02]  /*0620*/  FSETP.GEU.AND P2, PT, R15.reuse, R2, PT ;  /* 0x000000020f00720b */ /* 0x048fe40003f4e000 */
[C---:B------:R-:W-:Y:S02]  /*0630*/  FSETP.GT.AND P1, PT, R15.reuse, R8, PT ;  /* 0x000000080f00720b */ /* 0x040fe40003f24000 */
[----:B------:R-:W-:-:S02]  /*0640*/  FSEL R2, R15, R2, !P2 ;  /* 0x000000020f027208 */ /* 0x000fc40005000000 */
[----:B------:R-:W-:Y:S02]  /*0650*/  FSEL R8, R15, R8, P1 ;  /* 0x000000080f087208 */ /* 0x000fe40000800000 */
[C---:B----4-:R-:W-:Y:S02]  /*0660*/  FSETP.GEU.AND P2, PT, R17.reuse, R2, PT ;  /* 0x000000021100720b */ /* 0x050fe40003f4e000 */
[C---:B------:R-:W-:Y:S02]  /*0670*/  FSETP.GT.AND P1, PT, R17.reuse, R8, PT ;  /* 0x000000081100720b */ /* 0x040fe40003f24000 */
[C---:B------:R-:W-:Y:S02]  /*0680*/  FSEL R2, R17.reuse, R2, !P2 ;  /* 0x0000000211027208 */ /* 0x040fe40005000000 */
[----:B------:R-:W-:Y:S02]  /*0690*/  FSEL R8, R17, R8, P1 ;  /* 0x0000000811087208 */ /* 0x000fe40000800000 */
[----:B-----5:R-:W-:-:S02]  /*06a0*/  FSETP.GEU.AND P2, PT, R19, R2, PT ;  /* 0x000000021300720b */ /* 0x020fc40003f4e000 */
[C---:B------:R-:W-:Y:S02]  /*06b0*/  FSETP.GT.AND P1, PT, R19.reuse, R8, PT ;  /* 0x000000081300720b */ /* 0x040fe40003f24000 */
[C---:B------:R-:W-:Y:S02]  /*06c0*/  FSEL R2, R19.reuse, R2, !P2 ;  /* 0x0000000213027208 */ /* 0x040fe40005000000 */
[----:B------:R-:W-:-:S09]  /*06d0*/  FSEL R13, R19, R8, P1 ;  /* 0x00000008130d7208 */ /* 0x000fd20000800000 */
.L_x_3:
[----:B------:R-:W-:Y:S05]  /*06e0*/  @!P0 BRA `(.L_x_0) ;  /* 0x00000000005c8947 */ /* 0x000fea0003800000 */
[----:B------:R-:W-:Y:S02]  /*06f0*/  ISETP.NE.AND P1, PT, R12, 0x1, PT ;  /* 0x000000010c00780c */ /* 0x000fe40003f25270 */
[----:B------:R-:W-:-:S04]  /*0700*/  LOP3.LUT R3, R3, 0x1, RZ, 0xc0, !PT ;  /* 0x0000000103037812 */ /* 0x000fc800078ec0ff */
[----:B------:R-:W-:-:S07]  /*0710*/  ISETP.NE.U32.AND P0, PT, R3, 0x1, PT ;  /* 0x000000010300780c */ /* 0x000fce0003f05070 */
[----:B------:R-:W-:Y:S06]  /*0720*/  @!P1 BRA `(.L_x_4) ;  /* 0x0000000000309947 */ /* 0x000fec0003800000 */
[----:B------:R-:W-:-:S05]  /*0730*/  IMAD.WIDE.U32 R10, R9, 0x4, R6 ;  /* 0x00000004090a7825 */ /* 0x000fca00078e0006 */
[----:B------:R-:W2:Y:S04]  /*0740*/  LDG.E R3, desc[UR6][R10.64] ;  /* 0x000000060a037981 */ /* 0x000ea8000c1e1900 */
[----:B------:R-:W3:Y:S01]  /*0750*/  LDG.E R8, desc[UR6][R10.64+0x4] ;  /* 0x000004060a087981 */ /* 0x000ee2000c1e1900 */
[----:B------:R-:W-:Y:S02]  /*0760*/  IADD3 R9, PT, PT, R9, 0x2, RZ ;  /* 0x0000000209097810 */ /* 0x000fe40007ffe0ff */
[CC--:B--2---:R-:W-:Y:S02]  /*0770*/  FSETP.GEU.AND P1, PT, R3.reuse, R2.reuse, PT ;  /* 0x000000020300720b */ /* 0x0c4fe40003f2e000 */
[C---:B------:R-:W-:Y:S02]  /*0780*/  FSETP.GT.AND P2, PT, R3.reuse, R13, PT ;  /* 0x0000000d0300720b */ /* 0x040fe40003f44000 */
[----:B------:R-:W-:-:S02]  /*0790*/  FSEL R2, R3, R2, !P1 ;  /* 0x0000000203027208 */ /* 0x000fc40004800000 */
[----:B------:R-:W-:Y:S02]  /*07a0*/  FSEL R13, R3, R13, P2 ;  /* 0x0000000d030d7208 */ /* 0x000fe40001000000 */
[CC--:B---3--:R-:W-:Y:S02]  /*07b0*/  FSETP.GEU.AND P1, PT, R8.reuse, R2.reuse, PT ;  /* 0x000000020800720b */ /* 0x0c8fe40003f2e000 */
[CC--:B------:R-:W-:Y:S02]  /*07c0*/  FSETP.GT.AND P2, PT, R8.reuse, R13.reuse, PT ;  /* 0x0000000d0800720b */ /* 0x0c0fe40003f44000 */
[C---:B------:R-:W-:Y:S02]  /*07d0*/  FSEL R2, R8.reuse, R2, !P1 ;  /* 0x0000000208027208 */ /* 0x040fe40004800000 */
[----:B------:R-:W-:-:S09]  /*07e0*/  FSEL R13, R8, R13, P2 ;  /* 0x0000000d080d7208 */ /* 0x000fd20001000000 */
.L_x_4:
[----:B------:R-:W-:Y:S05]  /*07f0*/  @P0 BRA `(.L_x_0) ;  /* 0x0000000000180947 */ /* 0x000fea0003800000 */
[----:B------:R-:W-:-:S06]  /*0800*/  IMAD.WIDE.U32 R8, R9, 0x4, R6 ;  /* 0x0000000409087825 */ /* 0x000fcc00078e0006 */
[----:B------:R-:W2:Y:S02]  /*0810*/  LDG.E R9, desc[UR6][R8.64] ;  /* 0x0000000608097981 */ /* 0x000ea4000c1e1900 */
[C---:B--2---:R-:W-:Y:S02]  /*0820*/  FSETP.GT.AND P1, PT, R9.reuse, R13, PT ;  /* 0x0000000d0900720b */ /* 0x044fe40003f24000 */
[----:B------:R-:W-:-:S04]  /*0830*/  FSETP.GEU.AND P0, PT, R9, R2, PT ;  /* 0x000000020900720b */ /* 0x000fc80003f0e000 */
[----:B------:R-:W-:-:S07]  /*0840*/  FSEL R2, R9, R2, !P0 ;  /* 0x0000000209027208 */ /* 0x000fce0004000000 */
[----:B------:R-:W-:-:S07]  /*0850*/  @P1 MOV R13, R9 ;  /* 0x00000009000d1202 */ /* 0x000fce0000000f00 */
.L_x_0:
[----:B------:R-:W-:-:S13]  /*0860*/  ISETP.GE.AND P0, PT, R0, 0x1, PT ;  /* 0x000000010000780c */ /* 0x000fda0003f06270 */
[----:B------:R-:W-:Y:S05]  /*0870*/  @!P0 EXIT ;  /* 0x000000000000894d */ /* 0x000fea0003800000 */
[C---:B------:R-:W-:Y:S01]  /*0880*/  ISETP.GE.U32.AND P0, PT, R0.reuse, 0x10, PT ;  /* 0x000000100000780c */ /* 0x040fe20003f06070 */
[----:B------:R-:W-:Y:S02]  /*0890*/  HFMA2 R11, -RZ, RZ, 0, 0 ;  /* 0x00000000ff0b7431 */ /* 0x000fe400000001ff */
[----:B------:R-:W-:Y:S01]  /*08a0*/  FADD R3, R13, -R2 ;  /* 0x800000020d037221 */ /* 0x000fe20000000000 */
[----:B------:R-:W-:-:S09]  /*08b0*/  LOP3.LUT R12, R0, 0xf, RZ, 0xc0, !PT ;  /* 0x0000000f000c7812 */ /* 0x000fd200078ec0ff */
[----:B------:R-:W-:Y:S05]  /*08c0*/  @!P0 BRA `(.L_x_5) ;  /* 0x00000010008c8947 */ /* 0x000fea0003800000 */
[----:B------:R-:W-:Y:S01]  /*08d0*/  LOP3.LUT R11, R0, 0x7ffffff0, RZ, 0xc0, !PT ;  /* 0x7ffffff0000b7812 */ /* 0x000fe200078ec0ff */
[----:B------:R-:W0:Y:S01]  /*08e0*/  LDCU UR4, c[0x0][0x380] ;  /* 0x00007000ff0477ac */ /* 0x000e220008000800 */
[----:B------:R-:W-:-:S03]  /*08f0*/  IADD3 R13, P0, PT, R6, 0x20, RZ ;  /* 0x00000020060d7810 */ /* 0x000fc60007f1e0ff */
[----:B------:R-:W-:Y:S01]  /*0900*/  IMAD.MOV R10, RZ, RZ, -R11 ;  /* 0x000000ffff0a7224 */ /* 0x000fe200078e0a0b */
[----:B------:R-:W-:-:S09]  /*0910*/  IADD3.X R0, PT, PT, RZ, R7, RZ, P0, !PT ;  /* 0x00000007ff007210 */ /* 0x000fd200007fe4ff */
.L_x_38:
[----:B-1----:R-:W-:Y:S02]  /*0920*/  MOV R8, R13 ;  /* 0x0000000d00087202 */ /* 0x002fe40000000f00 */
[----:B------:R-:W-:-:S05]  /*0930*/  MOV R9, R0 ;  /* 0x0000000000097202 */ /* 0x000fca0000000f00 */
[----:B------:R-:W2:Y:S01]  /*0940*/  LDG.E R13, desc[UR6][R8.64+-0x20] ;  /* 0xffffe006080d7981 */ /* 0x000ea2000c1e1900 */
[----:B------:R-:W1:Y:S01]  /*0950*/  MUFU.RCP R14, R3 ;  /* 0x00000003000e7308 */ /* 0x000e620000001000 */
[----:B------:R-:W-:Y:S01]  /*0960*/  IADD3 R10, PT, PT, R10, 0x10, RZ ;  /* 0x000000100a0a7810 */ /* 0x000fe20007ffe0ff */
[----:B------:R-:W-:Y:S03]  /*0970*/  BSSY.RECONVERGENT B2, `(.L_x_6) ;  /* 0x000000d000027945 */ /* 0x000fe60003800200 */
[----:B------:R-:W-:Y:S01]  /*0980*/  ISETP.NE.AND P2, PT, R10, RZ, PT ;  /* 0x000000ff0a00720c */ /* 0x000fe20003f45270 */
[----:B--2---:R-:W-:Y:S01]  /*0990*/  FADD R0, R13, -R2 ;  /* 0x800000020d007221 */ /* 0x004fe20000000000 */
[----:B-1----:R-:W-:-:S03]  /*09a0*/  FFMA R13, -R3, R14, 1 ;  /* 0x3f800000030d7423 */ /* 0x002fc6000000010e */
[----:B0-----:R-:W-:Y:S01]  /*09b0*/  FMUL R0, R0, UR4 ;  /* 0x0000000400007c20 */ /* 0x001fe20008400000 */
[----:B------:R-:W-:-:S03]  /*09c0*/  FFMA R13, R14, R13, R14 ;  /* 0x0000000d0e0d7223 */ /* 0x000fc6000000000e */
[----:B------:R-:W0:Y:S01]  /*09d0*/  FCHK P0, R0, R3 ;  /* 0x0000000300007302 */ /* 0x000e220000000000 */
[----:B------:R-:W-:-:S04]  /*09e0*/  FFMA R14, R0, R13, RZ ;  /* 0x0000000d000e7223 */ /* 0x000fc800000000ff */
[----:B------:R-:W-:-:S04]  /*09f0*/  FFMA R15, -R3, R14, R0 ;  /* 0x0000000e030f7223 */ /* 0x000fc80000000100 */
[----:B------:R-:W-:Y:S01]  /*0a00*/  FFMA R13, R13, R15, R14 ;  /* 0x0000000f0d0d7223 */ /* 0x000fe2000000000e */
[----:B0-----:R-:W-:Y:S06]  /*0a10*/  @!P0 BRA `(.L_x_7) ;  /* 0x0000000000088947 */ /* 0x001fec0003800000 */
[----:B------:R-:W-:-:S07]  /*0a20*/  MOV R16, 0xa40 ;  /* 0x00000a4000107802 */ /* 0x000fce0000000f00 */
[----:B------:R-:W-:Y:S05]  /*0a30*/  CALL.REL.NOINC `($__internal_0_$__cuda_sm3x_div_rn_noftz_f32_slowpath) ;  /* 0x0000002000707944 */ /* 0x000fea0003c00000 */
.L_x_7:
[----:B------:R-:W-:Y:S05]  /*0a40*/  BSYNC.RECONVERGENT B2 ;  /* 0x0000000000027941 */ /* 0x000fea0003800200 */
.L_x_6:
[----:B------:R-:W2:Y:S01]  /*0a50*/  LDG.E R15, desc[UR6][R8.64+-0x1c] ;  /* 0xffffe406080f7981 */ /* 0x000ea2000c1e1900 */
[----:B------:R-:W0:Y:S01]  /*0a60*/  MUFU.RCP R0, R3 ;  /* 0x0000000300007308 */ /* 0x000e220000001000 */
[----:B------:R-:W-:Y:S02]  /*0a70*/  BSSY.RECONVERGENT B2, `(.L_x_8) ;  /* 0x000000f000027945 */ /* 0x000fe40003800200 */
[----:B------:R1:W-:Y:S01]  /*0a80*/  STG.E desc[UR6][R8.64+-0x20], R13 ;  /* 0xffffe00d08007986 */ /* 0x0003e2000c101906 */
[----:B0-----:R-:W-:-:S04]  /*0a90*/  FFMA R17, -R3, R0, 1 ;  /* 0x3f80000003117423 */ /* 0x001fc80000000100 */
[----:B------:R-:W-:Y:S01]  /*0aa0*/  FFMA R0, R0, R17, R0 ;  /* 0x0000001100007223 */ /* 0x000fe20000000000 */
[----:B--2---:R-:W-:-:S04]  /*0ab0*/  FADD R15, R15, -R2 ;  /* 0x800000020f0f7221 */ /* 0x004fc80000000000 */
[----:B------:R-:W-:-:S04]  /*0ac0*/  FMUL R16, R15, UR4 ;  /* 0x000000040f107c20 */ /* 0x000fc80008400000 */
[----:B------:R-:W0:Y:S01]  /*0ad0*/  FCHK P0, R16, R3 ;  /* 0x0000000310007302 */ /* 0x000e220000000000 */
[----:B------:R-:W-:-:S04]  /*0ae0*/  FFMA R14, R0, R16, RZ ;  /* 0x00000010000e7223 */ /* 0x000fc800000000ff */
[----:B------:R-:W-:-:S04]  /*0af0*/  FFMA R15, -R3, R14, R16 ;  /* 0x0000000e030f7223 */ /* 0x000fc80000000110 */
[----:B------:R-:W-:Y:S01]  /*0b00*/  FFMA R15, R0, R15, R14 ;  /* 0x0000000f000f7223 */ /* 0x000fe2000000000e */
[----:B01----:R-:W-:Y:S06]  /*0b10*/  @!P0 BRA `(.L_x_9) ;  /* 0x0000000000108947 */ /* 0x003fec0003800000 */
[----:B------:R-:W-:Y:S02]  /*0b20*/  MOV R0, R16 ;  /* 0x0000001000007202 */ /* 0x000fe40000000f00 */
[----:B------:R-:W-:-:S07]  /*0b30*/  MOV R16, 0xb50 ;  /* 0x00000b5000107802 */ /* 0x000fce0000000f00 */
[----:B------:R-:W-:Y:S05]  /*0b40*/  CALL.REL.NOINC `($__internal_0_$__cuda_sm3x_div_rn_noftz_f32_slowpath) ;  /* 0x00000020002c7944 */ /* 0x000fea0003c00000 */
[----:B------:R-:W-:-:S07]  /*0b50*/  IMAD.MOV.U32 R15, RZ, RZ, R13 ;  /* 0x000000ffff0f7224 */ /* 0x000fce00078e000d */
.L_x_9:
[----:B------:R-:W-:Y:S05]  /*0b60*/  BSYNC.RECONVERGENT B2 ;  /* 0x0000000000027941 */ /* 0x000fea0003800200 */
.L_x_8:
        /* <DEDUP_REMOVED lines=16> */
.L_x_11:
[----:B------:R-:W-:Y:S05]  /*0c70*/  BSYNC.RECONVERGENT B2 ;  /* 0x0000000000027941 */ /* 0x000fea0003800200 */
.L_x_10:
        /* <DEDUP_REMOVED lines=16> */
[----:B------:R-:W-:-:S07]  /*0d80*/  MOV R15, R13 ;  /* 0x0000000d000f7202 */ /* 0x000fce0000000f00 */
.L_x_13:
[----:B------:R-:W-:Y:S05]  /*0d90*/  BSYNC.RECONVERGENT B2 ;  /* 0x0000000000027941 */ /* 0x000fea0003800200 */
.L_x_12:
        /* <DEDUP_REMOVED lines=16> */
.L_x_15:
[----:B------:R-:W-:Y:S05]  /*0ea0*/  BSYNC.RECONVERGENT B2 ;  /* 0x0000000000027941 */ /* 0x000fea0003800200 */
.L_x_14:
        /* <DEDUP_REMOVED lines=17> */
.L_x_17:
[----:B------:R-:W-:Y:S05]  /*0fc0*/  BSYNC.RECONVERGENT B2 ;  /* 0x0000000000027941 */ /* 0x000fea0003800200 */
.L_x_16:
        /* <DEDUP_REMOVED lines=16> */
.L_x_19:
[----:B------:R-:W-:Y:S05]  /*10d0*/  BSYNC.RECONVERGENT B2 ;  /* 0x0000000000027941 */ /* 0x000fea0003800200 */
.L_x_18:
        /* <DEDUP_REMOVED lines=17> */
.L_x_21:
[----:B------:R-:W-:Y:S05]  /*11f0*/  BSYNC.RECONVERGENT B2 ;  /* 0x0000000000027941 */ /* 0x000fea0003800200 */
.L_x_20:
        /* <DEDUP_REMOVED lines=16> */
.L_x_23:
[----:B------:R-:W-:Y:S05]  /*1300*/  BSYNC.RECONVERGENT B2 ;  /* 0x0000000000027941 */ /* 0x000fea0003800200 */
.L_x_22:
        /* <DEDUP_REMOVED lines=17> */
.L_x_25:
[----:B------:R-:W-:Y:S05]  /*1420*/  BSYNC.RECONVERGENT B2 ;  /* 0x0000000000027941 */ /* 0x000fea0003800200 */
.L_x_24:
        /* <DEDUP_REMOVED lines=16> */
.L_x_27:
[----:B------:R-:W-:Y:S05]  /*1530*/  BSYNC.RECONVERGENT B2 ;  /* 0x0000000000027941 */ /* 0x000fea0003800200 */
.L_x_26:
        /* <DEDUP_REMOVED lines=17> */
.L_x_29:
[----:B------:R-:W-:Y:S05]  /*1650*/  BSYNC.RECONVERGENT B2 ;  /* 0x0000000000027941 */ /* 0x000fea0003800200 */
.L_x_28:
        /* <DEDUP_REMOVED lines=16> */
.L_x_31:
[----:B------:R-:W-:Y:S05]  /*1760*/  BSYNC.RECONVERGENT B2 ;  /* 0x0000000000027941 */ /* 0x000fea0003800200 */
.L_x_30:
        /* <DEDUP_REMOVED lines=17> */
.L_x_33:
[----:B------:R-:W-:Y:S05]  /*1880*/  BSYNC.RECONVERGENT B2 ;  /* 0x0000000000027941 */ /* 0x000fea0003800200 */
.L_x_32:
        /* <DEDUP_REMOVED lines=16> */
.L_x_35:
[----:B------:R-:W-:Y:S05]  /*1990*/  BSYNC.RECONVERGENT B2 ;  /* 0x0000000000027941 */ /* 0x000fea0003800200 */
.L_x_34:
        /* <DEDUP_REMOVED lines=17> */
.L_x_37:
[----:B------:R-:W-:Y:S05]  /*1ab0*/  BSYNC.RECONVERGENT B2 ;  /* 0x0000000000027941 */ /* 0x000fea0003800200 */
.L_x_36:
[----:B------:R1:W-:Y:S01]  /*1ac0*/  STG.E desc[UR6][R8.64+0x1c], R15 ;  /* 0x00001c0f08007986 */ /* 0x0003e2000c101906 */
[----:B------:R-:W-:-:S04]  /*1ad0*/  IADD3 R13, P0, PT, R8, 0x40, RZ ;  /* 0x00000040080d7810 */ /* 0x000fc80007f1e0ff */
[----:B------:R-:W-:Y:S01]  /*1ae0*/  IADD3.X R0, PT, PT, RZ, R9, RZ, P0, !PT ;  /* 0x00000009ff007210 */ /* 0x000fe200007fe4ff */
[----:B------:R-:W-:Y:S08]  /*1af0*/  @P2 BRA `(.L_x_38) ;  /* 0xffffffec00882947 */ /* 0x000ff0000383ffff */
.L_x_5:
[----:B------:R-:W-:-:S13]  /*1b00*/  ISETP.NE.AND P0, PT, R12, RZ, PT ;  /* 0x000000ff0c00720c */ /* 0x000fda0003f05270 */
[----:B------:R-:W-:Y:S05]  /*1b10*/  @!P0 EXIT ;  /* 0x000000000000894d */ /* 0x000fea0003800000 */
[----:B------:R-:W0:Y:S01]  /*1b20*/  LDCU UR4, c[0x0][0x388] ;  /* 0x00007100ff0477ac */ /* 0x000e220008000800 */
[----:B------:R-:W-:Y:S01]  /*1b30*/  ISETP.GE.U32.AND P0, PT, R12, 0x8, PT ;  /* 0x000000080c00780c */ /* 0x000fe20003f06070 */
[----:B0-----:R-:W-:-:S12]  /*1b40*/  ULOP3.LUT UR4, UR4, 0x7, URZ, 0xc0, !UPT ;  /* 0x0000000704047892 */ /* 0x001fd8000f8ec0ff */
[----:B------:R-:W-:Y:S05]  /*1b50*/  @!P0 BRA `(.L_x_39) ;  /* 0x0000000800588947 */ /* 0x000fea0003800000 */
[----:B-1----:R-:W-:Y:S01]  /*1b60*/  IMAD.WIDE.U32 R8, R11, 0x4, R6 ;  /* 0x000000040b087825 */ /* 0x002fe200078e0006 */
[----:B------:R-:W0:Y:S04]  /*1b70*/  LDCU UR5, c[0x0][0x380] ;  /* 0x00007000ff0577ac */ /* 0x000e280008000800 */
[----:B------:R-:W2:Y:S01]  /*1b80*/  LDG.E R13, desc[UR6][R8.64] ;  /* 0x00000006080d7981 */ /* 0x000ea2000c1e1900 */
[----:B------:R-:W1:Y:S01]  /*1b90*/  MUFU.RCP R0, R3 ;  /* 0x0000000300007308 */ /* 0x000e620000001000 */
[----:B------:R-:W-:Y:S01]  /*1ba0*/  BSSY.RECONVERGENT B2, `(.L_x_40) ;  /* 0x000000d000027945 */ /* 0x000fe20003800200 */
[----:B-1----:R-:W-:-:S04]  /*1bb0*/  FFMA R15, -R3, R0, 1 ;  /* 0x3f800000030f7423 */ /* 0x002fc80000000100 */
[----:B------:R-:W-:Y:S01]  /*1bc0*/  FFMA R0, R0, R15, R0 ;  /* 0x0000000f00007223 */ /* 0x000fe20000000000 */
[----:B--2---:R-:W-:-:S04]  /*1bd0*/  FADD R13, R13, -R2 ;  /* 0x800000020d0d7221 */ /* 0x004fc80000000000 */
[----:B0-----:R-:W-:-:S04]  /*1be0*/  FMUL R12, R13, UR5 ;  /* 0x000000050d0c7c20 */ /* 0x001fc80008400000 */
[----:B------:R-:W0:Y:S01]  /*1bf0*/  FCHK P0, R12, R3 ;  /* 0x000000030c007302 */ /* 0x000e220000000000 */
[----:B------:R-:W-:-:S04]  /*1c00*/  FFMA R10, R0, R12, RZ ;  /* 0x0000000c000a7223 */ /* 0x000fc800000000ff */
[----:B------:R-:W-:-:S04]  /*1c10*/  FFMA R13, -R3, R10, R12 ;  /* 0x0000000a030d7223 */ /* 0x000fc8000000010c */
[----:B------:R-:W-:Y:S01]  /*1c20*/  FFMA R13, R0, R13, R10 ;  /* 0x0000000d000d7223 */ /* 0x000fe2000000000a */
[----:B0-----:R-:W-:Y:S06]  /*1c30*/  @!P0 BRA `(.L_x_41) ;  /* 0x00000000000c8947 */ /* 0x001fec0003800000 */
[----:B------:R-:W-:Y:S02]  /*1c40*/  MOV R0, R12 ;  /* 0x0000000c00007202 */ /* 0x000fe40000000f00 */
[----:B------:R-:W-:-:S07]  /*1c50*/  MOV R16, 0x1c70 ;  /* 0x00001c7000107802 */ /* 0x000fce0000000f00 */
[----:B------:R-:W-:Y:S05]  /*1c60*/  CALL.REL.NOINC `($__internal_0_$__cuda_sm3x_div_rn_noftz_f32_slowpath) ;  /* 0x0000000c00e47944 */ /* 0x000fea0003c00000 */
.L_x_41:
[----:B------:R-:W-:Y:S05]  /*1c70*/  BSYNC.RECONVERGENT B2 ;  /* 0x0000000000027941 */ /* 0x000fea0003800200 */
.L_x_40:
[----:B------:R-:W2:Y:S01]  /*1c80*/  LDG.E R15, desc[UR6][R8.64+0x4] ;  /* 0x00000406080f7981 */ /* 0x000ea2000c1e1900 */
[----:B------:R-:W0:Y:S01]  /*1c90*/  LDCU UR5, c[0x0][0x380] ;  /* 0x00007000ff0577ac */ /* 0x000e220008000800 */
[----:B------:R-:W1:Y:S01]  /*1ca0*/  MUFU.RCP R0, R3 ;  /* 0x0000000300007308 */ /* 0x000e620000001000 */
[----:B------:R-:W-:Y:S01]  /*1cb0*/  BSSY.RECONVERGENT B2, `(.L_x_42) ;  /* 0x000000f000027945 */ /* 0x000fe20003800200 */
[----:B------:R3:W-:Y:S01]  /*1cc0*/  STG.E desc[UR6][R8.64], R13 ;  /* 0x0000000d08007986 */ /* 0x0007e2000c101906 */
        /* <DEDUP_REMOVED lines=8> */
[----:B0--3--:R-:W-:Y:S06]  /*1d50*/  @!P0 BRA `(.L_x_43) ;  /* 0x0000000000108947 */ /* 0x009fec0003800000 */
[----:B------:R-:W-:Y:S01]  /*1d60*/  IMAD.MOV.U32 R0, RZ, RZ, R12 ;  /* 0x000000ffff007224 */ /* 0x000fe200078e000c */
[----:B------:R-:W-:-:S07]  /*1d70*/  MOV R16, 0x1d90 ;  /* 0x00001d9000107802 */ /* 0x000fce0000000f00 */
[----:B------:R-:W-:Y:S05]  /*1d80*/  CALL.REL.NOINC `($__internal_0_$__cuda_sm3x_div_rn_noftz_f32_slowpath) ;  /* 0x0000000c009c7944 */ /* 0x000fea0003c00000 */
[----:B------:R-:W-:-:S07]  /*1d90*/  MOV R15, R13 ;  /* 0x0000000d000f7202 */ /* 0x000fce0000000f00 */
.L_x_43:
[----:B------:R-:W-:Y:S05]  /*1da0*/  BSYNC.RECONVERGENT B2 ;  /* 0x0000000000027941 */ /* 0x000fea0003800200 */
.L_x_42:
        /* <DEDUP_REMOVED lines=14> */
[----:B------:R-:W-:Y:S02]  /*1e90*/  MOV R0, R12 ;  /* 0x0000000c00007202 */ /* 0x000fe40000000f00 */
[----:B------:R-:W-:-:S07]  /*1ea0*/  MOV R16, 0x1ec0 ;  /* 0x00001ec000107802 */ /* 0x000fce0000000f00 */
[----:B------:R-:W-:Y:S05]  /*1eb0*/  CALL.REL.NOINC `($__internal_0_$__cuda_sm3x_div_rn_noftz_f32_slowpath) ;  /* 0x0000000c00507944 */ /* 0x000fea0003c00000 */
.L_x_45:
[----:B------:R-:W-:Y:S05]  /*1ec0*/  BSYNC.RECONVERGENT B2 ;  /* 0x0000000000027941 */ /* 0x000fea0003800200 */
.L_x_44:
        /* <DEDUP_REMOVED lines=17> */
[----:B------:R-:W-:-:S07]  /*1fe0*/  MOV R15, R13 ;  /* 0x0000000d000f7202 */ /* 0x000fce0000000f00 */
.L_x_47:
[----:B------:R-:W-:Y:S05]  /*1ff0*/  BSYNC.RECONVERGENT B2 ;  /* 0x0000000000027941 */ /* 0x000fea0003800200 */
.L_x_46:
        /* <DEDUP_REMOVED lines=17> */
.L_x_49:
[----:B------:R-:W-:Y:S05]  /*2110*/  BSYNC.RECONVERGENT B2 ;  /* 0x0000000000027941 */ /* 0x000fea0003800200 */
.L_x_48:
        /* <DEDUP_REMOVED lines=18> */
.L_x_51:
[----:B------:R-:W-:Y:S05]  /*2240*/  BSYNC.RECONVERGENT B2 ;  /* 0x0000000000027941 */ /* 0x000fea0003800200 */
.L_x_50:
        /* <DEDUP_REMOVED lines=17> */
.L_x_53:
[----:B------:R-:W-:Y:S05]  /*2360*/  BSYNC.RECONVERGENT B2 ;  /* 0x0000000000027941 */ /* 0x000fea0003800200 */
.L_x_52:
        /* <DEDUP_REMOVED lines=18> */
.L_x_55:
[----:B------:R-:W-:Y:S05]  /*2490*/  BSYNC.RECONVERGENT B2 ;  /* 0x0000000000027941 */ /* 0x000fea0003800200 */
.L_x_54:
[----:B------:R0:W-:Y:S01]  /*24a0*/  STG.E desc[UR6][R8.64+0x1c], R15 ;  /* 0x00001c0f08007986 */ /* 0x0001e2000c101906 */
[----:B------:R-:W-:-:S07]  /*24b0*/  IADD3 R11, PT, PT, R11, 0x8, RZ ;  /* 0x000000080b0b7810 */ /* 0x000fce0007ffe0ff */
.L_x_39:
[----:B------:R-:W-:-:S13]  /*24c0*/  ISETP.NE.AND P0, PT, RZ, UR4, PT ;  /* 0x00000004ff007c0c */ /* 0x000fda000bf05270 */
[----:B------:R-:W-:Y:S05]  /*24d0*/  @!P0 EXIT ;  /* 0x000000000000894d */ /* 0x000fea0003800000 */
[----:B------:R-:W2:Y:S01]  /*24e0*/  LDCU UR5, c[0x0][0x388] ;  /* 0x00007100ff0577ac */ /* 0x000ea20008000800 */
[----:B------:R-:W-:Y:S02]  /*24f0*/  UISETP.GE.U32.AND UP0, UPT, UR4, 0x4, UPT ;  /* 0x000000040400788c */ /* 0x000fe4000bf06070 */
[----:B--2---:R-:W-:-:S07]  /*2500*/  ULOP3.LUT UR5, UR5, 0x3, URZ, 0xc0, !UPT ;  /* 0x0000000305057892 */ /* 0x004fce000f8ec0ff */
[----:B------:R-:W-:Y:S05]  /*2510*/  BRA.U !UP0, `(.L_x_56) ;  /* 0x0000000508307547 */ /* 0x000fea000b800000 */
[----:B------:R-:W-:Y:S01]  /*2520*/  IMAD.WIDE.U32 R6, R11, 0x4, R6 ;  /* 0x000000040b067825 */ /* 0x000fe200078e0006 */
[----:B------:R-:W2:Y:S04]  /*2530*/  LDCU UR4, c[0x0][0x380] ;  /* 0x00007000ff0477ac */ /* 0x000ea80008000800 */
[----:B01----:R-:W3:Y:S01]  /*2540*/  LDG.E R9, desc[UR6][R6.64] ;  /* 0x0000000606097981 */ /* 0x003ee2000c1e1900 */
[----:B------:R-:W0:Y:S01]  /*2550*/  MUFU.RCP R0, R3 ;  /* 0x0000000300007308 */ /* 0x000e220000001000 */
[----:B------:R-:W-:Y:S01]  /*2560*/  BSSY.RECONVERGENT B2, `(.L_x_57) ;  /* 0x000000e000027945 */ /* 0x000fe20003800200 */
[----:B0-----:R-:W-:-:S04]  /*2570*/  FFMA R13, -R3, R0, 1 ;  /* 0x3f800000030d7423 */ /* 0x001fc80000000100 */
[----:B------:R-:W-:Y:S01]  /*2580*/  FFMA R0, R0, R13, R0 ;  /* 0x0000000d00007223 */ /* 0x000fe20000000000 */
[----:B---3--:R-:W-:-:S04]  /*2590*/  FADD R9, R9, -R2 ;  /* 0x8000000209097221 */ /* 0x008fc80000000000 */
[----:B--2---:R-:W-:-:S04]  /*25a0*/  FMUL R10, R9, UR4 ;  /* 0x00000004090a7c20 */ /* 0x004fc80008400000 */
[----:B------:R-:W0:Y:S01]  /*25b0*/  FCHK P0, R10, R3 ;  /* 0x000000030a007302 */ /* 0x000e220000000000 */
[----:B------:R-:W-:-:S04]  /*25c0*/  FFMA R8, R0, R10, RZ ;  /* 0x0000000a00087223 */ /* 0x000fc800000000ff */
[----:B------:R-:W-:-:S04]  /*25d0*/  FFMA R9, -R3, R8, R10 ;  /* 0x0000000803097223 */ /* 0x000fc8000000010a */
[----:B------:R-:W-:Y:S01]  /*25e0*/  FFMA R9, R0, R9, R8 ;  /* 0x0000000900097223 */ /* 0x000fe20000000008 */
[----:B0-----:R-:W-:Y:S06]  /*25f0*/  @!P0 BRA `(.L_x_58) ;  /* 0x0000000000108947 */ /* 0x001fec0003800000 */
[----:B------:R-:W-:Y:S01]  /*2600*/  IMAD.MOV.U32 R0, RZ, RZ, R10 ;  /* 0x000000ffff007224 */ /* 0x000fe200078e000a */
[----:B------:R-:W-:-:S07]  /*2610*/  MOV R16, 0x2630 ;  /* 0x0000263000107802 */ /* 0x000fce0000000f00 */
[----:B------:R-:W-:Y:S05]  /*2620*/  CALL.REL.NOINC `($__internal_0_$__cuda_sm3x_div_rn_noftz_f32_slowpath) ;  /* 0x0000000400747944 */ /* 0x000fea0003c00000 */
[----:B------:R-:W-:-:S07]  /*2630*/  MOV R9, R13 ;  /* 0x0000000d00097202 */ /* 0x000fce0000000f00 */
.L_x_58:
[----:B------:R-:W-:Y:S05]  /*2640*/  BSYNC.RECONVERGENT B2 ;  /* 0x0000000000027941 */ /* 0x000fea0003800200 */
.L_x_57:
        /* <DEDUP_REMOVED lines=17> */
.L_x_60:
[----:B------:R-:W-:Y:S05]  /*2760*/  BSYNC.RECONVERGENT B2 ;  /* 0x0000000000027941 */ /* 0x000fea0003800200 */
.L_x_59:
        /* <DEDUP_REMOVED lines=18> */
.L_x_62:
[----:B------:R-:W-:Y:S05]  /*2890*/  BSYNC.RECONVERGENT B2 ;  /* 0x0000000000027941 */ /* 0x000fea0003800200 */
.L_x_61:
        /* <DEDUP_REMOVED lines=17> */
.L_x_64:
[----:B------:R-:W-:Y:S05]  /*29b0*/  BSYNC.RECONVERGENT B2 ;  /* 0x0000000000027941 */ /* 0x000fea0003800200 */
.L_x_63:
[----:B------:R2:W-:Y:S01]  /*29c0*/  STG.E desc[UR6][R6.64+0xc], R13 ;  /* 0x00000c0d06007986 */ /* 0x0005e2000c101906 */
[----:B------:R-:W-:-:S07]  /*29d0*/  VIADD R11, R11, 0x4 ;  /* 0x000000040b0b7836 */ /* 0x000fce0000000000 */
.L_x_56:
[----:B------:R-:W-:-:S13]  /*29e0*/  ISETP.NE.AND P0, PT, RZ, UR5, PT ;  /* 0x00000005ff007c0c */ /* 0x000fda000bf05270 */
[----:B------:R-:W-:Y:S05]  /*29f0*/  @!P0 EXIT ;  /* 0x000000000000894d */ /* 0x000fea0003800000 */
[----:B------:R-:W3:Y:S01]  /*2a00*/  LDCU.64 UR8, c[0x0][0x390] ;  /* 0x00007200ff0877ac */ /* 0x000ee20008000a00 */
[----:B------:R-:W-:Y:S01]  /*2a10*/  IMAD.WIDE.U32 R4, R11, 0x4, R4 ;  /* 0x000000040b047825 */ /* 0x000fe200078e0004 */
[----:B------:R-:W4:Y:S01]  /*2a20*/  LDCU UR10, c[0x0][0x380] ;  /* 0x00007000ff0a77ac */ /* 0x000f220008000800 */
[----:B------:R-:W-:Y:S01]  /*2a30*/  UIADD3 UR4, UPT, UPT, -UR5, URZ, URZ ;  /* 0x000000ff05047290 */ /* 0x000fe2000fffe1ff */
[----:B---3--:R-:W-:-:S04]  /*2a40*/  IADD3 R0, P0, PT, R4, UR8, RZ ;  /* 0x0000000804007c10 */ /* 0x008fc8000ff1e0ff */
[----:B01--4-:R-:W-:-:S09]  /*2a50*/  IADD3.X R9, PT, PT, R5, UR9, RZ, P0, !PT ;  /* 0x0000000905097c10 */ /* 0x013fd200087fe4ff */
.L_x_67:
[----:B0-----:R-:W-:Y:S02]  /*2a60*/  MOV R4, R0 ;  /* 0x0000000000047202 */ /* 0x001fe40000000f00 */
[----:B------:R-:W-:-:S05]  /*2a70*/  MOV R5, R9 ;  /* 0x0000000900057202 */ /* 0x000fca0000000f00 */
[----:B--2---:R-:W2:Y:S01]  /*2a80*/  LDG.E R7, desc[UR6][R4.64] ;  /* 0x0000000604077981 */ /* 0x004ea2000c1e1900 */
[----:B------:R-:W0:Y:S01]  /*2a90*/  MUFU.RCP R0, R3 ;  /* 0x0000000300007308 */ /* 0x000e220000001000 */
[----:B------:R-:W-:Y:S01]  /*2aa0*/  UIADD3 UR4, UPT, UPT, UR4, 0x1, URZ ;  /* 0x0000000104047890 */ /* 0x000fe2000fffe0ff */
[----:B------:R-:W-:Y:S03]  /*2ab0*/  BSSY.RECONVERGENT B2, `(.L_x_65) ;  /* 0x000000f000027945 */ /* 0x000fe60003800200 */
[----:B------:R-:W-:Y:S01]  /*2ac0*/  UISETP.NE.AND UP0, UPT, UR4, URZ, UPT ;  /* 0x000000ff0400728c */ /* 0x000fe2000bf05270 */
        /* <DEDUP_REMOVED lines=12> */
[----:B------:R-:W-:-:S07]  /*2b90*/  MOV R7, R13 ;  /* 0x0000000d00077202 */ /* 0x000fce0000000f00 */
.L_x_66:
[----:B------:R-:W-:Y:S05]  /*2ba0*/  BSYNC.RECONVERGENT B2 ;  /* 0x0000000000027941 */ /* 0x000fea0003800200 */
.L_x_65:
[----:B------:R0:W-:Y:S01]  /*2bb0*/  STG.E desc[UR6][R4.64], R7 ;  /* 0x0000000704007986 */ /* 0x0001e2000c101906 */
[----:B------:R-:W-:-:S04]  /*2bc0*/  IADD3 R0, P0, PT, R4, 0x4, RZ ;  /* 0x0000000404007810 */ /* 0x000fc80007f1e0ff */
[----:B------:R-:W-:Y:S01]  /*2bd0*/  IADD3.X R9, PT, PT, RZ, R5, RZ, P0, !PT ;  /* 0x00000005ff097210 */ /* 0x000fe200007fe4ff */
[----:B------:R-:W-:Y:S08]  /*2be0*/  BRA.U UP0, `(.L_x_67) ;  /* 0xfffffffd009c7547 */ /* 0x000ff0000b83ffff */
[----:B------:R-:W-:Y:S05]  /*2bf0*/  EXIT ;  /* 0x000000000000794d */ /* 0x000fea0003800000 */
        .weak           $__internal_0_$__cuda_sm3x_div_rn_noftz_f32_slowpath
        .type           $__internal_0_$__cuda_sm3x_div_rn_noftz_f32_slowpath,@function
        .size           $__internal_0_$__cuda_sm3x_div_rn_noftz_f32_slowpath,(.L_x_80 - $__internal_0_$__cuda_sm3x_div_rn_noftz_f32_slowpath)
$__internal_0_$__cuda_sm3x_div_rn_noftz_f32_slowpath:
[----:B------:R-:W-:Y:S01]  /*2c00*/  SHF.R.U32.HI R14, RZ, 0x17, R3 ;  /* 0x00000017ff0e7819 */ /* 0x000fe20000011603 */
[----:B------:R-:W-:Y:S01]  /*2c10*/  BSSY.RECONVERGENT B0, `(.L_x_68) ;  /* 0x0000063000007945 */ /* 0x000fe20003800200 */
[----:B------:R-:W-:Y:S02]  /*2c20*/  SHF.R.U32.HI R15, RZ, 0x17, R0 ;  /* 0x00000017ff0f7819 */ /* 0x000fe40000011600 */
[----:B------:R-:W-:Y:S02]  /*2c30*/  LOP3.LUT R14, R14, 0xff, RZ, 0xc0, !PT ;  /* 0x000000ff0e0e7812 */ /* 0x000fe400078ec0ff */
[----:B------:R-:W-:Y:S02]  /*2c40*/  LOP3.LUT R15, R15, 0xff, RZ, 0xc0, !PT ;  /* 0x000000ff0f0f7812 */ /* 0x000fe400078ec0ff */
[----:B------:R-:W-:Y:S01]  /*2c50*/  MOV R17, R3 ;  /* 0x0000000300117202 */ /* 0x000fe20000000f00 */
[----:B------:R-:W-:Y:S01]  /*2c60*/  VIADD R19, R14, 0xffffffff ;  /* 0xffffffff0e137836 */ /* 0x000fe20000000000 */
[----:B------:R-:W-:-:S04]  /*2c70*/  IADD3 R18, PT, PT, R15, -0x1, RZ ;  /* 0xffffffff0f127810 */ /* 0x000fc80007ffe0ff */
[----:B------:R-:W-:-:S04]  /*2c80*/  ISETP.GT.U32.AND P0, PT, R19, 0xfd, PT ;  /* 0x000000fd1300780c */ /* 0x000fc80003f04070 */
[----:B------:R-:W-:-:S13]  /*2c90*/  ISETP.GT.U32.OR P0, PT, R18, 0xfd, P0 ;  /* 0x000000fd1200780c */ /* 0x000fda0000704470 */
[----:B------:R-:W-:Y:S01]  /*2ca0*/  @!P0 MOV R13, RZ ;  /* 0x000000ff000d8202 */ /* 0x000fe20000000f00 */
[----:B------:R-:W-:Y:S06]  /*2cb0*/  @!P0 BRA `(.L_x_69) ;  /* 0x00000000005c8947 */ /* 0x000fec0003800000 */
[----:B------:R-:W-:Y:S02]  /*2cc0*/  FSETP.GTU.FTZ.AND P0, PT, |R0|, +INF , PT ;  /* 0x7f8000000000780b */ /* 0x000fe40003f1c200 */
[----:B------:R-:W-:-:S04]  /*2cd0*/  FSETP.GTU.FTZ.AND P1, PT, |R3|, +INF , PT ;  /* 0x7f8000000300780b */ /* 0x000fc80003f3c200 */
[----:B------:R-:W-:-:S13]  /*2ce0*/  PLOP3.LUT P0, PT, P0, P1, PT, 0xf8, 0x8f ;  /* 0x00000000008f781c */ /* 0x000fda0000703f70 */
[----:B------:R-:W-:Y:S05]  /*2cf0*/  @P0 BRA `(.L_x_70) ;  /* 0x00000004004c0947 */ /* 0x000fea0003800000 */
[----:B------:R-:W-:-:S13]  /*2d00*/  LOP3.LUT P0, RZ, R17, 0x7fffffff, R0, 0xc8, !PT ;  /* 0x7fffffff11ff7812 */ /* 0x000fda000780c800 */
[----:B------:R-:W-:Y:S05]  /*2d10*/  @!P0 BRA `(.L_x_71) ;  /* 0x00000004003c8947 */ /* 0x000fea0003800000 */
[C---:B------:R-:W-:Y:S02]  /*2d20*/  FSETP.NEU.FTZ.AND P3, PT, |R0|.reuse, +INF , PT ;  /* 0x7f8000000000780b */ /* 0x040fe40003f7d200 */
[----:B------:R-:W-:Y:S02]  /*2d30*/  FSETP.NEU.FTZ.AND P1, PT, |R3|, +INF , PT ;  /* 0x7f8000000300780b */ /* 0x000fe40003f3d200 */
[----:B------:R-:W-:-:S11]  /*2d40*/  FSETP.NEU.FTZ.AND P0, PT, |R0|, +INF , PT ;  /* 0x7f8000000000780b */ /* 0x000fd60003f1d200 */
[----:B------:R-:W-:Y:S05]  /*2d50*/  @!P1 BRA !P3, `(.L_x_71) ;  /* 0x00000004002c9947 */ /* 0x000fea0005800000 */
[----:B------:R-:W-:-:S04]  /*2d60*/  LOP3.LUT P3, RZ, R0, 0x7fffffff, RZ, 0xc0, !PT ;  /* 0x7fffffff00ff7812 */ /* 0x000fc8000786c0ff */
[----:B------:R-:W-:-:S13]  /*2d70*/  PLOP3.LUT P1, PT, P1, P3, PT, 0x2f, 0xf2 ;  /* 0x0000000000f2781c */ /* 0x000fda0000f26577 */
[----:B------:R-:W-:Y:S05]  /*2d80*/  @P1 BRA `(.L_x_72) ;  /* 0x0000000400181947 */ /* 0x000fea0003800000 */
[----:B------:R-:W-:-:S04]  /*2d90*/  LOP3.LUT P1, RZ, R17, 0x7fffffff, RZ, 0xc0, !PT ;  /* 0x7fffffff11ff7812 */ /* 0x000fc8000782c0ff */
[----:B------:R-:W-:-:S13]  /*2da0*/  PLOP3.LUT P0, PT, P0, P1, PT, 0x2f, 0xf2 ;  /* 0x0000000000f2781c */ /* 0x000fda0000702577 */
[----:B------:R-:W-:Y:S05]  /*2db0*/  @P0 BRA `(.L_x_73) ;  /* 0x0000000400000947 */ /* 0x000fea0003800000 */
[----:B------:R-:W-:Y:S02]  /*2dc0*/  ISETP.GE.AND P0, PT, R18, RZ, PT ;  /* 0x000000ff1200720c */ /* 0x000fe40003f06270 */
[----:B------:R-:W-:-:S11]  /*2dd0*/  ISETP.GE.AND P1, PT, R19, RZ, PT ;  /* 0x000000ff1300720c */ /* 0x000fd60003f26270 */
[----:B------:R-:W-:Y:S01]  /*2de0*/  @P0 MOV R13, RZ ;  /* 0x000000ff000d0202 */ /* 0x000fe20000000f00 */
[----:B------:R-:W-:Y:S01]  /*2df0*/  @!P0 FFMA R0, R0, 1.84467440737095516160e+19, RZ ;  /* 0x5f80000000008823 */ /* 0x000fe200000000ff */
[----:B------:R-:W-:Y:S01]  /*2e00*/  @!P0 MOV R13, 0xffffffc0 ;  /* 0xffffffc0000d8802 */ /* 0x000fe20000000f00 */
[----:B------:R-:W-:-:S04]  /*2e10*/  @!P1 FFMA R17, R3, 1.84467440737095516160e+19, RZ ;  /* 0x5f80000003119823 */ /* 0x000fc800000000ff */
[----:B------:R-:W-:-:S07]  /*2e20*/  @!P1 VIADD R13, R13, 0x40 ;  /* 0x000000400d0d9836 */ /* 0x000fce0000000000 */
.L_x_69:
[----:B------:R-:W-:Y:S01]  /*2e30*/  LEA R18, R14, 0xc0800000, 0x17 ;  /* 0xc08000000e127811 */ /* 0x000fe200078eb8ff */
[----:B------:R-:W-:Y:S01]  /*2e40*/  BSSY.RECONVERGENT B1, `(.L_x_74) ;  /* 0x0000036000017945 */ /* 0x000fe20003800200 */
[----:B------:R-:W-:Y:S02]  /*2e50*/  IADD3 R15, PT, PT, R15, -0x7f, RZ ;  /* 0xffffff810f0f7810 */ /* 0x000fe40007ffe0ff */
[----:B------:R-:W-:-:S03]  /*2e60*/  IADD3 R20, PT, PT, -R18, R17, RZ ;  /* 0x0000001112147210 */ /* 0x000fc60007ffe1ff */
[C---:B------:R-:W-:Y:S01]  /*2e70*/  IMAD R0, R15.reuse, -0x800000, R0 ;  /* 0xff8000000f007824 */ /* 0x040fe200078e0200 */
[----:B------:R0:W1:Y:S01]  /*2e80*/  MUFU.RCP R18, R20 ;  /* 0x0000001400127308 */ /* 0x0000620000001000 */
[----:B------:R-:W-:Y:S01]  /*2e90*/  FADD.FTZ R19, -R20, -RZ ;  /* 0x800000ff14137221 */ /* 0x000fe20000010100 */
[----:B0-----:R-:W-:-:S04]  /*2ea0*/  IADD3 R20, PT, PT, R15, 0x7f, -R14 ;  /* 0x0000007f0f147810 */ /* 0x001fc80007ffe80e */
[----:B------:R-:W-:Y:S01]  /*2eb0*/  IADD3 R13, PT, PT, R20, R13, RZ ;  /* 0x0000000d140d7210 */ /* 0x000fe20007ffe0ff */
[----:B-1----:R-:W-:-:S04]  /*2ec0*/  FFMA R17, R18, R19, 1 ;  /* 0x3f80000012117423 */ /* 0x002fc80000000013 */
[----:B------:R-:W-:-:S04]  /*2ed0*/  FFMA R17, R18, R17, R18 ;  /* 0x0000001112117223 */ /* 0x000fc80000000012 */
[----:B------:R-:W-:-:S04]  /*2ee0*/  FFMA R18, R0, R17, RZ ;  /* 0x0000001100127223 */ /* 0x000fc800000000ff */
[----:B------:R-:W-:-:S04]  /*2ef0*/  FFMA R21, R19, R18, R0 ;  /* 0x0000001213157223 */ /* 0x000fc80000000000 */
[----:B------:R-:W-:-:S04]  /*2f00*/  FFMA R18, R17, R21, R18 ;  /* 0x0000001511127223 */ /* 0x000fc80000000012 */
[----:B------:R-:W-:-:S04]  /*2f10*/  FFMA R19, R19, R18, R0 ;  /* 0x0000001213137223 */ /* 0x000fc80000000000 */
[----:B------:R-:W-:-:S05]  /*2f20*/  FFMA R0, R17, R19, R18 ;  /* 0x0000001311007223 */ /* 0x000fca0000000012 */
[----:B------:R-:W-:-:S04]  /*2f30*/  SHF.R.U32.HI R14, RZ, 0x17, R0 ;  /* 0x00000017ff0e7819 */ /* 0x000fc80000011600 */
[----:B------:R-:W-:-:S04]  /*2f40*/  LOP3.LUT R14, R14, 0xff, RZ, 0xc0, !PT ;  /* 0x000000ff0e0e7812 */ /* 0x000fc800078ec0ff */
[----:B------:R-:W-:-:S04]  /*2f50*/  IADD3 R14, PT, PT, R14, R13, RZ ;  /* 0x0000000d0e0e7210 */ /* 0x000fc80007ffe0ff */
[----:B------:R-:W-:-:S04]  /*2f60*/  IADD3 R15, PT, PT, R14, -0x1, RZ ;  /* 0xffffffff0e0f7810 */ /* 0x000fc80007ffe0ff */
[----:B------:R-:W-:-:S13]  /*2f70*/  ISETP.GE.U32.AND P0, PT, R15, 0xfe, PT ;  /* 0x000000fe0f00780c */ /* 0x000fda0003f06070 */
[----:B------:R-:W-:Y:S05]  /*2f80*/  @!P0 BRA `(.L_x_75) ;  /* 0x0000000000808947 */ /* 0x000fea0003800000 */
[----:B------:R-:W-:-:S13]  /*2f90*/  ISETP.GT.AND P0, PT, R14, 0xfe, PT ;  /* 0x000000fe0e00780c */ /* 0x000fda0003f04270 */
[----:B------:R-:W-:Y:S05]  /*2fa0*/  @P0 BRA `(.L_x_76) ;  /* 0x00000000006c0947 */ /* 0x000fea0003800000 */
[----:B------:R-:W-:-:S13]  /*2fb0*/  ISETP.GE.AND P0, PT, R14, 0x1, PT ;  /* 0x000000010e00780c */ /* 0x000fda0003f06270 */
[----:B------:R-:W-:Y:S05]  /*2fc0*/  @P0 BRA `(.L_x_77) ;  /* 0x0000000000740947 */ /* 0x000fea0003800000 */
[----:B------:R-:W-:Y:S02]  /*2fd0*/  ISETP.GE.AND P0, PT, R14, -0x18, PT ;  /* 0xffffffe80e00780c */ /* 0x000fe40003f06270 */
[----:B------:R-:W-:-:S11]  /*2fe0*/  LOP3.LUT R0, R0, 0x80000000, RZ, 0xc0, !PT ;  /* 0x8000000000007812 */ /* 0x000fd600078ec0ff */
[----:B------:R-:W-:Y:S05]  /*2ff0*/  @!P0 BRA `(.L_x_77) ;  /* 0x0000000000688947 */ /* 0x000fea0003800000 */
[-CC-:B------:R-:W-:Y:S01]  /*3000*/  FFMA.RZ R13, R17, R19.reuse, R18.reuse ;  /* 0x00000013110d7223 */ /* 0x180fe2000000c012 */
[C---:B------:R-:W-:Y:S01]  /*3010*/  VIADD R20, R14.reuse, 0x20 ;  /* 0x000000200e147836 */ /* 0x040fe20000000000 */
[C---:B------:R-:W-:Y:S02]  /*3020*/  ISETP.NE.AND P3, PT, R14.reuse, RZ, PT ;  /* 0x000000ff0e00720c */ /* 0x040fe40003f65270 */
[C---:B------:R-:W-:Y:S02]  /*3030*/  ISETP.NE.AND P1, PT, R14.reuse, RZ, PT ;  /* 0x000000ff0e00720c */ /* 0x040fe40003f25270 */
[----:B------:R-:W-:Y:S01]  /*3040*/  LOP3.LUT R15, R13, 0x7fffff, RZ, 0xc0, !PT ;  /* 0x007fffff0d0f7812 */ /* 0x000fe200078ec0ff */
[CCC-:B------:R-:W-:Y:S01]  /*3050*/  FFMA.RP R13, R17.reuse, R19.reuse, R18.reuse ;  /* 0x00000013110d7223 */ /* 0x1c0fe20000008012 */
[----:B------:R-:W-:Y:S01]  /*3060*/  FFMA.RM R18, R17, R19, R18 ;  /* 0x0000001311127223 */ /* 0x000fe20000004012 */
[----:B------:R-:W-:Y:S02]  /*3070*/  IADD3 R14, PT, PT, -R14, RZ, RZ ;  /* 0x000000ff0e0e7210 */ /* 0x000fe40007ffe1ff */
[----:B------:R-:W-:-:S02]  /*3080*/  LOP3.LUT R15, R15, 0x800000, RZ, 0xfc, !PT ;  /* 0x008000000f0f7812 */ /* 0x000fc400078efcff */
[----:B------:R-:W-:Y:S02]  /*3090*/  FSETP.NEU.FTZ.AND P0, PT, R13, R18, PT ;  /* 0x000000120d00720b */ /* 0x000fe40003f1d000 */
[----:B------:R-:W-:Y:S02]  /*30a0*/  SHF.L.U32 R20, R15, R20, RZ ;  /* 0x000000140f147219 */ /* 0x000fe400000006ff */
[----:B------:R-:W-:Y:S02]  /*30b0*/  SEL R14, R14, RZ, P3 ;  /* 0x000000ff0e0e7207 */ /* 0x000fe40001800000 */
[----:B------:R-:W-:Y:S02]  /*30c0*/  ISETP.NE.AND P1, PT, R20, RZ, P1 ;  /* 0x000000ff1400720c */ /* 0x000fe40000f25270 */
[----:B------:R-:W-:Y:S02]  /*30d0*/  SHF.R.U32.HI R14, RZ, R14, R15 ;  /* 0x0000000eff0e7219 */ /* 0x000fe4000001160f */
[----:B------:R-:W-:-:S02]  /*30e0*/  PLOP3.LUT P0, PT, P0, P1, PT, 0xf8, 0x8f ;  /* 0x00000000008f781c */ /* 0x000fc40000703f70 */
[----:B------:R-:W-:Y:S02]  /*30f0*/  SHF.R.U32.HI R18, RZ, 0x1, R14 ;  /* 0x00000001ff127819 */ /* 0x000fe4000001160e */
[----:B------:R-:W-:-:S04]  /*3100*/  SEL R13, RZ, 0x1, !P0 ;  /* 0x00000001ff0d7807 */ /* 0x000fc80004000000 */
[----:B------:R-:W-:-:S04]  /*3110*/  LOP3.LUT R13, R13, 0x1, R18, 0xf8, !PT ;  /* 0x000000010d0d7812 */ /* 0x000fc800078ef812 */
[----:B------:R-:W-:-:S04]  /*3120*/  LOP3.LUT R13, R13, R14, RZ, 0xc0, !PT ;  /* 0x0000000e0d0d7212 */ /* 0x000fc800078ec0ff */
[----:B------:R-:W-:-:S04]  /*3130*/  IADD3 R13, PT, PT, R18, R13, RZ ;  /* 0x0000000d120d7210 */ /* 0x000fc80007ffe0ff */
[----:B------:R-:W-:Y:S01]  /*3140*/  LOP3.LUT R0, R13, R0, RZ, 0xfc, !PT ;  /* 0x000000000d007212 */ /* 0x000fe200078efcff */
[----:B------:R-:W-:Y:S06]  /*3150*/  BRA `(.L_x_77) ;  /* 0x0000000000107947 */ /* 0x000fec0003800000 */
.L_x_76:
[----:B------:R-:W-:-:S04]  /*3160*/  LOP3.LUT R0, R0, 0x80000000, RZ, 0xc0, !PT ;  /* 0x8000000000007812 */ /* 0x000fc800078ec0ff */
[----:B------:R-:W-:Y:S01]  /*3170*/  LOP3.LUT R0, R0, 0x7f800000, RZ, 0xfc, !PT ;  /* 0x7f80000000007812 */ /* 0x000fe200078efcff */
[----:B------:R-:W-:Y:S06]  /*3180*/  BRA `(.L_x_77) ;  /* 0x0000000000047947 */ /* 0x000fec0003800000 */
.L_x_75:
[----:B------:R-:W-:-:S07]  /*3190*/  LEA R0, R13, R0, 0x17 ;  /* 0x000000000d007211 */ /* 0x000fce00078eb8ff */
.L_x_77:
[----:B------:R-:W-:Y:S05]  /*31a0*/  BSYNC.RECONVERGENT B1 ;  /* 0x0000000000017941 */ /* 0x000fea0003800200 */
.L_x_74:
[----:B------:R-:W-:Y:S05]  /*31b0*/  BRA `(.L_x_78) ;  /* 0x0000000000207947 */ /* 0x000fea0003800000 */
.L_x_73:
[----:B------:R-:W-:-:S04]  /*31c0*/  LOP3.LUT R0, R17, 0x80000000, R0, 0x48, !PT ;  /* 0x8000000011007812 */ /* 0x000fc800078e4800 */
[----:B------:R-:W-:Y:S01]  /*31d0*/  LOP3.LUT R0, R0, 0x7f800000, RZ, 0xfc, !PT ;  /* 0x7f80000000007812 */ /* 0x000fe200078efcff */
[----:B------:R-:W-:Y:S06]  /*31e0*/  BRA `(.L_x_78) ;  /* 0x0000000000147947 */ /* 0x000fec0003800000 */
.L_x_72:
[----:B------:R-:W-:Y:S01]  /*31f0*/  LOP3.LUT R0, R17, 0x80000000, R0, 0x48, !PT ;  /* 0x8000000011007812 */ /* 0x000fe200078e4800 */
[----:B------:R-:W-:Y:S06]  /*3200*/  BRA `(.L_x_78) ;  /* 0x00000000000c7947 */ /* 0x000fec0003800000 */
.L_x_71:
[----:B------:R-:W0:Y:S01]  /*3210*/  MUFU.RSQ R0, -QNAN ;  /* 0xffc0000000007908 */ /* 0x000e220000001400 */
[----:B------:R-:W-:Y:S05]  /*3220*/  BRA `(.L_x_78) ;  /* 0x0000000000047947 */ /* 0x000fea0003800000 */
.L_x_70:
[----:B------:R-:W-:-:S07]  /*3230*/  FADD.FTZ R0, R0, R3 ;  /* 0x0000000300007221 */ /* 0x000fce0000010000 */
.L_x_78:
[----:B------:R-:W-:Y:S05]  /*3240*/  BSYNC.RECONVERGENT B0 ;  /* 0x0000000000007941 */ /* 0x000fea0003800200 */
.L_x_68:
[----:B------:R-:W-:Y:S01]  /*3250*/  HFMA2 R17, -RZ, RZ, 0, 0 ;  /* 0x00000000ff117431 */ /* 0x000fe200000001ff */
[----:B0-----:R-:W-:-:S03]  /*3260*/  MOV R13, R0 ;  /* 0x00000000000d7202 */ /* 0x001fc60000000f00 */
[----:B------:R-:W-:Y:S05]  /*3270*/  RET.REL.NODEC R16 `(_Z5scalefiiPfi) ;  /* 0xffffffcc10607950 */ /* 0x000fea0003c3ffff */
.L_x_79:
[----:B------:R-:W-:-:S00]  /*3280*/  BRA `(.L_x_79) ;  /* 0xfffffffc00fc7947 */ /* 0x000fc0000383ffff */
[----:B------:R-:W-:-:S00]  /*3290*/  NOP ;  /* 0x0000000000007918 */ /* 0x000fc00000000000 */
        /* <DEDUP_REMOVED lines=14> */
.L_x_80:


//--------------------- .nv.shared.reserved.0     --------------------------
	.section	.nv.shared.reserved.0,"aw",@nobits
	.weak		__nv_reservedSMEM_offset_0_alias
	.size		__nv_reservedSMEM_offset_0_alias, 0, 64
	.other		__nv_reservedSMEM_offset_0_alias,@"STO_CUDA_RESERVED_SHARED STV_DEFAULT"
__nv_reservedSMEM_offset_0_alias:
	.zero		0
	.zero		64


//--------------------- .nv.constant0._Z5scalefiiPfi --------------------------
	.section	.nv.constant0._Z5scalefiiPfi,"a",@progbits
	.sectionflags	@""
	.align	4
.nv.constant0._Z5scalefiiPfi:
	.zero		924


//--------------------- SYMBOLS --------------------------

	.type		.nv.reservedSmem.offset0,@object
	.size		.nv.reservedSmem.offset0,0x4
